//
// Generated by NVIDIA NVVM Compiler
//
// Compiler Build ID: CL-36424714
// Cuda compilation tools, release 13.0, V13.0.88
// Based on NVVM 20.0.0
//

.version 9.0
.target sm_100
.address_size 64

	// .globl	_Z14edt_pass1_rowsPKfPfii
.extern .shared .align 16 .b8 sdata[];

.visible .entry _Z14edt_pass1_rowsPKfPfii(
	.param .u64 .ptr .align 1 _Z14edt_pass1_rowsPKfPfii_param_0,
	.param .u64 .ptr .align 1 _Z14edt_pass1_rowsPKfPfii_param_1,
	.param .u32 _Z14edt_pass1_rowsPKfPfii_param_2,
	.param .u32 _Z14edt_pass1_rowsPKfPfii_param_3
)
{
	.reg .pred 	%p<14>;
	.reg .b32 	%r<68>;
	.reg .b32 	%f<19>;
	.reg .b64 	%rd<9>;

	ld.param.u64 	%rd3, [_Z14edt_pass1_rowsPKfPfii_param_0];
	ld.param.u64 	%rd4, [_Z14edt_pass1_rowsPKfPfii_param_1];
	ld.param.u32 	%r25, [_Z14edt_pass1_rowsPKfPfii_param_2];
	ld.param.u32 	%r24, [_Z14edt_pass1_rowsPKfPfii_param_3];
	mov.u32 	%r1, %ctaid.x;
	setp.ge.s32 	%p1, %r1, %r25;
	@%p1 bra 	$L__BB0_15;
	mov.u32 	%r2, %tid.x;
	setp.ge.s32 	%p2, %r2, %r24;
	@%p2 bra 	$L__BB0_4;
	mul.lo.s32 	%r3, %r24, %r1;
	mov.u32 	%r4, %ntid.x;
	cvta.to.global.u64 	%rd1, %rd3;
	mov.u32 	%r28, sdata;
	mov.u32 	%r61, %r2;
$L__BB0_3:
	add.s32 	%r26, %r61, %r3;
	mul.wide.s32 	%rd5, %r26, 4;
	add.s64 	%rd6, %rd1, %rd5;
	ld.global.f32 	%f4, [%rd6];
	setp.lt.f32 	%p3, %f4, 0f3F000000;
	selp.f32 	%f5, 0f00000000, 0f501502F9, %p3;
	shl.b32 	%r27, %r61, 2;
	add.s32 	%r29, %r28, %r27;
	st.shared.f32 	[%r29], %f5;
	add.s32 	%r61, %r61, %r4;
	setp.lt.s32 	%p4, %r61, %r24;
	@%p4 bra 	$L__BB0_3;
$L__BB0_4:
	bar.sync 	0;
	setp.ne.s32 	%p5, %r2, 0;
	@%p5 bra 	$L__BB0_15;
	shl.b32 	%r30, %r24, 2;
	mov.u32 	%r31, sdata;
	add.s32 	%r7, %r31, %r30;
	add.s32 	%r8, %r7, %r30;
	mov.b32 	%r32, 0;
	st.shared.u32 	[%r7], %r32;
	mov.b32 	%r33, -803929351;
	st.shared.u32 	[%r8+4], %r33;
	mov.b32 	%r34, 1343554297;
	st.shared.u32 	[%r8+8], %r34;
	setp.lt.s32 	%p6, %r24, 2;
	@%p6 bra 	$L__BB0_10;
	mov.b32 	%r64, 0;
	mov.b32 	%r62, 1;
$L__BB0_7:
	shl.b32 	%r37, %r62, 2;
	add.s32 	%r39, %r31, %r37;
	ld.shared.f32 	%f6, [%r39];
	mul.lo.s32 	%r40, %r62, %r62;
	cvt.rn.f32.u32 	%f7, %r40;
	add.f32 	%f1, %f6, %f7;
$L__BB0_8:
	mov.u32 	%r13, %r64;
	shl.b32 	%r41, %r13, 2;
	add.s32 	%r14, %r7, %r41;
	ld.shared.u32 	%r42, [%r14];
	shl.b32 	%r43, %r42, 2;
	add.s32 	%r45, %r31, %r43;
	ld.shared.f32 	%f8, [%r45];
	mul.lo.s32 	%r46, %r42, %r42;
	cvt.rn.f32.u32 	%f9, %r46;
	add.f32 	%f10, %f8, %f9;
	sub.f32 	%f11, %f1, %f10;
	sub.s32 	%r47, %r62, %r42;
	cvt.rn.f32.s32 	%f12, %r47;
	add.f32 	%f13, %f12, %f12;
	div.rn.f32 	%f2, %f11, %f13;
	add.s32 	%r15, %r8, %r41;
	ld.shared.f32 	%f14, [%r15+4];
	setp.leu.f32 	%p7, %f2, %f14;
	setp.ne.s32 	%p8, %r13, 0;
	add.s32 	%r64, %r13, -1;
	and.pred  	%p9, %p8, %p7;
	@%p9 bra 	$L__BB0_8;
	add.s32 	%r64, %r13, 1;
	st.shared.u32 	[%r14+4], %r62;
	st.shared.f32 	[%r15+8], %f2;
	mov.b32 	%r48, 1343554297;
	st.shared.u32 	[%r15+12], %r48;
	add.s32 	%r62, %r62, 1;
	setp.eq.s32 	%p10, %r62, %r24;
	@%p10 bra 	$L__BB0_10;
	bra.uni 	$L__BB0_7;
$L__BB0_10:
	setp.lt.s32 	%p11, %r24, 1;
	@%p11 bra 	$L__BB0_15;
	mul.lo.s32 	%r11, %r24, %r1;
	cvta.to.global.u64 	%rd2, %rd4;
	add.s32 	%r12, %r8, 4;
	mov.b32 	%r65, 0;
	mov.u32 	%r67, %r65;
$L__BB0_12:
	cvt.rn.f32.u32 	%f3, %r65;
$L__BB0_13:
	mov.u32 	%r21, %r67;
	add.s32 	%r67, %r21, 1;
	shl.b32 	%r50, %r21, 2;
	add.s32 	%r51, %r12, %r50;
	ld.shared.f32 	%f15, [%r51+4];
	setp.lt.f32 	%p12, %f15, %f3;
	@%p12 bra 	$L__BB0_13;
	add.s32 	%r53, %r7, %r50;
	ld.shared.u32 	%r54, [%r53];
	sub.s32 	%r55, %r65, %r54;
	mul.lo.s32 	%r56, %r55, %r55;
	cvt.rn.f32.u32 	%f16, %r56;
	shl.b32 	%r57, %r54, 2;
	add.s32 	%r59, %r31, %r57;
	ld.shared.f32 	%f17, [%r59];
	add.f32 	%f18, %f17, %f16;
	add.s32 	%r60, %r65, %r11;
	mul.wide.u32 	%rd7, %r60, 4;
	add.s64 	%rd8, %rd2, %rd7;
	st.global.f32 	[%rd8], %f18;
	add.s32 	%r65, %r65, 1;
	setp.ne.s32 	%p13, %r65, %r24;
	mov.u32 	%r67, %r21;
	@%p13 bra 	$L__BB0_12;
$L__BB0_15:
	ret;

}
	// .globl	_Z14edt_pass2_colsPKfPfii
.visible .entry _Z14edt_pass2_colsPKfPfii(
	.param .u64 .ptr .align 1 _Z14edt_pass2_colsPKfPfii_param_0,
	.param .u64 .ptr .align 1 _Z14edt_pass2_colsPKfPfii_param_1,
	.param .u32 _Z14edt_pass2_colsPKfPfii_param_2,
	.param .u32 _Z14edt_pass2_colsPKfPfii_param_3
)
{
	.reg .pred 	%p<13>;
	.reg .b32 	%r<66>;
	.reg .b32 	%f<19>;
	.reg .b64 	%rd<9>;

	ld.param.u64 	%rd3, [_Z14edt_pass2_colsPKfPfii_param_0];
	ld.param.u64 	%rd4, [_Z14edt_pass2_colsPKfPfii_param_1];
	ld.param.u32 	%r22, [_Z14edt_pass2_colsPKfPfii_param_2];
	ld.param.u32 	%r23, [_Z14edt_pass2_colsPKfPfii_param_3];
	mov.u32 	%r1, %ctaid.x;
	setp.ge.s32 	%p1, %r1, %r23;
	@%p1 bra 	$L__BB1_15;
	mov.u32 	%r2, %tid.x;
	setp.ge.s32 	%p2, %r2, %r22;
	@%p2 bra 	$L__BB1_4;
	mov.u32 	%r3, %ntid.x;
	cvta.to.global.u64 	%rd1, %rd3;
	mov.u32 	%r26, sdata;
	mov.u32 	%r59, %r2;
$L__BB1_3:
	mad.lo.s32 	%r24, %r59, %r23, %r1;
	mul.wide.s32 	%rd5, %r24, 4;
	add.s64 	%rd6, %rd1, %rd5;
	ld.global.f32 	%f4, [%rd6];
	shl.b32 	%r25, %r59, 2;
	add.s32 	%r27, %r26, %r25;
	st.shared.f32 	[%r27], %f4;
	add.s32 	%r59, %r59, %r3;
	setp.lt.s32 	%p3, %r59, %r22;
	@%p3 bra 	$L__BB1_3;
$L__BB1_4:
	bar.sync 	0;
	setp.ne.s32 	%p4, %r2, 0;
	@%p4 bra 	$L__BB1_15;
	shl.b32 	%r28, %r22, 2;
	mov.u32 	%r29, sdata;
	add.s32 	%r6, %r29, %r28;
	add.s32 	%r7, %r6, %r28;
	mov.b32 	%r30, 0;
	st.shared.u32 	[%r6], %r30;
	mov.b32 	%r31, -803929351;
	st.shared.u32 	[%r7+4], %r31;
	mov.b32 	%r32, 1343554297;
	st.shared.u32 	[%r7+8], %r32;
	setp.lt.s32 	%p5, %r22, 2;
	@%p5 bra 	$L__BB1_10;
	mov.b32 	%r62, 0;
	mov.b32 	%r60, 1;
$L__BB1_7:
	shl.b32 	%r35, %r60, 2;
	add.s32 	%r37, %r29, %r35;
	ld.shared.f32 	%f5, [%r37];
	mul.lo.s32 	%r38, %r60, %r60;
	cvt.rn.f32.u32 	%f6, %r38;
	add.f32 	%f1, %f5, %f6;
$L__BB1_8:
	mov.u32 	%r11, %r62;
	shl.b32 	%r39, %r11, 2;
	add.s32 	%r12, %r6, %r39;
	ld.shared.u32 	%r40, [%r12];
	shl.b32 	%r41, %r40, 2;
	add.s32 	%r43, %r29, %r41;
	ld.shared.f32 	%f7, [%r43];
	mul.lo.s32 	%r44, %r40, %r40;
	cvt.rn.f32.u32 	%f8, %r44;
	add.f32 	%f9, %f7, %f8;
	sub.f32 	%f10, %f1, %f9;
	sub.s32 	%r45, %r60, %r40;
	cvt.rn.f32.s32 	%f11, %r45;
	add.f32 	%f12, %f11, %f11;
	div.rn.f32 	%f2, %f10, %f12;
	add.s32 	%r13, %r7, %r39;
	ld.shared.f32 	%f13, [%r13+4];
	setp.leu.f32 	%p6, %f2, %f13;
	setp.ne.s32 	%p7, %r11, 0;
	add.s32 	%r62, %r11, -1;
	and.pred  	%p8, %p7, %p6;
	@%p8 bra 	$L__BB1_8;
	add.s32 	%r62, %r11, 1;
	st.shared.u32 	[%r12+4], %r60;
	st.shared.f32 	[%r13+8], %f2;
	mov.b32 	%r46, 1343554297;
	st.shared.u32 	[%r13+12], %r46;
	add.s32 	%r60, %r60, 1;
	setp.eq.s32 	%p9, %r60, %r22;
	@%p9 bra 	$L__BB1_10;
	bra.uni 	$L__BB1_7;
$L__BB1_10:
	setp.lt.s32 	%p10, %r22, 1;
	@%p10 bra 	$L__BB1_15;
	cvta.to.global.u64 	%rd2, %rd4;
	add.s32 	%r10, %r7, 4;
	mov.b32 	%r63, 0;
	mov.u32 	%r65, %r63;
$L__BB1_12:
	cvt.rn.f32.u32 	%f3, %r63;
$L__BB1_13:
	mov.u32 	%r19, %r65;
	add.s32 	%r65, %r19, 1;
	shl.b32 	%r48, %r19, 2;
	add.s32 	%r49, %r10, %r48;
	ld.shared.f32 	%f14, [%r49+4];
	setp.lt.f32 	%p11, %f14, %f3;
	@%p11 bra 	$L__BB1_13;
	add.s32 	%r51, %r6, %r48;
	ld.shared.u32 	%r52, [%r51];
	sub.s32 	%r53, %r63, %r52;
	mul.lo.s32 	%r54, %r53, %r53;
	cvt.rn.f32.u32 	%f15, %r54;
	shl.b32 	%r55, %r52, 2;
	add.s32 	%r57, %r29, %r55;
	ld.shared.f32 	%f16, [%r57];
	add.f32 	%f17, %f16, %f15;
	sqrt.rn.f32 	%f18, %f17;
	mad.lo.s32 	%r58, %r63, %r23, %r1;
	mul.wide.s32 	%rd7, %r58, 4;
	add.s64 	%rd8, %rd2, %rd7;
	st.global.f32 	[%rd8], %f18;
	add.s32 	%r63, %r63, 1;
	setp.ne.s32 	%p12, %r63, %r22;
	mov.u32 	%r65, %r19;
	@%p12 bra 	$L__BB1_12;
$L__BB1_15:
	ret;

}


// ===== COMPILED SASS (sm_100) =====

	.target	sm_100

	.elftype	@"ET_EXEC"


//--------------------- .note.nv.tkinfo           --------------------------
	.section	.note.nv.tkinfo,"",@"SHT_NOTE"
	.sectionflags	@"SHF_NOTE_NV_TKINFO"
	.tkinfo
        /*0018*/ 	.word	0x00000002
        /*0030*/ 	.string	""
        /*0030*/ 	.string	"ptxas"
        /*0030*/ 	.string	"Cuda compilation tools, release 13.0, V13.0.88"
        /*0030*/ 	.string	"Build cuda_13.0.r13.0/compiler.36424714_0"
        /*0030*/ 	.string	"-arch sm_100 -m 64 "



//--------------------- .note.nv.cuinfo           --------------------------
	.section	.note.nv.cuinfo,"",@"SHT_NOTE"
	.sectionflags	@"SHF_NOTE_NV_CUINFO"
        /*0018*/ 	.short	0x0002
        /*001a*/ 	.short	0x0064
        /*001c*/ 	.short	0x0082
	.zero		2


//--------------------- .nv.info                  --------------------------
	.section	.nv.info,"",@"SHT_CUDA_INFO"
	.align	4


	//----- nvinfo : EIATTR_REGCOUNT
	.align		4
        /*0000*/ 	.byte	0x04, 0x2f
        /*0002*/ 	.short	(.L_1 - .L_0)
	.align		4
.L_0:
        /*0004*/ 	.word	index@(_Z14edt_pass1_rowsPKfPfii)
        /*0008*/ 	.word	0x00000018


	//----- nvinfo : EIATTR_FRAME_SIZE
	.align		4
.L_1:
        /*000c*/ 	.byte	0x04, 0x11
        /*000e*/ 	.short	(.L_3 - .L_2)
	.align		4
.L_2:
        /*0010*/ 	.word	index@($__internal_2_$__cuda_sm3x_div_rn_noftz_f32_slowpath)
        /*0014*/ 	.word	0x00000000


	//----- nvinfo : EIATTR_FRAME_SIZE
	.align		4
.L_3:
        /*0018*/ 	.byte	0x04, 0x11
        /*001a*/ 	.short	(.L_5 - .L_4)
	.align		4
.L_4:
        /*001c*/ 	.word	index@(_Z14edt_pass1_rowsPKfPfii)
        /*0020*/ 	.word	0x00000000


	//----- nvinfo : EIATTR_REGCOUNT
	.align		4
.L_5:
        /*0024*/ 	.byte	0x04, 0x2f
        /*0026*/ 	.short	(.L_7 - .L_6)
	.align		4
.L_6:
        /*0028*/ 	.word	index@(_Z14edt_pass2_colsPKfPfii)
        /*002c*/ 	.word	0x00000018


	//----- nvinfo : EIATTR_FRAME_SIZE
	.align		4
.L_7:
        /*0030*/ 	.byte	0x04, 0x11
        /*0032*/ 	.short	(.L_9 - .L_8)
	.align		4
.L_8:
        /*0034*/ 	.word	index@($__internal_1_$__cuda_sm3x_div_rn_noftz_f32_slowpath)
        /*0038*/ 	.word	0x00000000


	//----- nvinfo : EIATTR_FRAME_SIZE
	.align		4
.L_9:
        /*003c*/ 	.byte	0x04, 0x11
        /*003e*/ 	.short	(.L_11 - .L_10)
	.align		4
.L_10:
        /*0040*/ 	.word	index@($__internal_0_$__cuda_sm20_sqrt_rn_f32_slowpath)
        /*0044*/ 	.word	0x00000000


	//----- nvinfo : EIATTR_FRAME_SIZE
	.align		4
.L_11:
        /*0048*/ 	.byte	0x04, 0x11
        /*004a*/ 	.short	(.L_13 - .L_12)
	.align		4
.L_12:
        /*004c*/ 	.word	index@(_Z14edt_pass2_colsPKfPfii)
        /*0050*/ 	.word	0x00000000


	//----- nvinfo : EIATTR_MIN_STACK_SIZE
	.align		4
.L_13:
        /*0054*/ 	.byte	0x04, 0x12
        /*0056*/ 	.short	(.L_15 - .L_14)
	.align		4
.L_14:
        /*0058*/ 	.word	index@(_Z14edt_pass2_colsPKfPfii)
        /*005c*/ 	.word	0x00000000


	//----- nvinfo : EIATTR_MIN_STACK_SIZE
	.align		4
.L_15:
        /*0060*/ 	.byte	0x04, 0x12
        /*0062*/ 	.short	(.L_17 - .L_16)
	.align		4
.L_16:
        /*0064*/ 	.word	index@(_Z14edt_pass1_rowsPKfPfii)
        /*0068*/ 	.word	0x00000000
.L_17:


//--------------------- .nv.compat                --------------------------
	.section	.nv.compat,"",@"SHT_CUDA_COMPAT_INFO"
	.align	4
        /*0000*/ 	.byte	0x02, 0x09, 0x00, 0x00, 0x02, 0x02, 0x01, 0x00, 0x02, 0x05, 0x05, 0x00, 0x03, 0x07, 0x01, 0x01
        /*0010*/ 	.byte	0x02, 0x03, 0x00, 0x00, 0x02, 0x06, 0x01, 0x00, 0x04, 0x0b, 0x08, 0x00, 0x01, 0x00, 0x00, 0x00
        /*0020*/ 	.byte	0x00, 0x00, 0x00, 0x00


//--------------------- .nv.info._Z14edt_pass2_colsPKfPfii --------------------------
	.section	.nv.info._Z14edt_pass2_colsPKfPfii,"",@"SHT_CUDA_INFO"
	.sectionflags	@""
	.align	4


	//----- nvinfo : EIATTR_CUDA_API_VERSION
	.align		4
        /*0000*/ 	.byte	0x04, 0x37
        /*0002*/ 	.short	(.L_19 - .L_18)
.L_18:
        /*0004*/ 	.word	0x00000082


	//----- nvinfo : EIATTR_KPARAM_INFO
	.align		4
.L_19:
        /*0008*/ 	.byte	0x04, 0x17
        /*000a*/ 	.short	(.L_21 - .L_20)
.L_20:
        /*000c*/ 	.word	0x00000000
        /*0010*/ 	.short	0x0003
        /*0012*/ 	.short	0x0014
        /*0014*/ 	.byte	0x00, 0xf0, 0x11, 0x00


	//----- nvinfo : EIATTR_KPARAM_INFO
	.align		4
.L_21:
        /*0018*/ 	.byte	0x04, 0x17
        /*001a*/ 	.short	(.L_23 - .L_22)
.L_22:
        /*001c*/ 	.word	0x00000000
        /*0020*/ 	.short	0x0002
        /*0022*/ 	.short	0x0010
        /*0024*/ 	.byte	0x00, 0xf0, 0x11, 0x00


	//----- nvinfo : EIATTR_KPARAM_INFO
	.align		4
.L_23:
        /*0028*/ 	.byte	0x04, 0x17
        /*002a*/ 	.short	(.L_25 - .L_24)
.L_24:
        /*002c*/ 	.word	0x00000000
        /*0030*/ 	.short	0x0001
        /*0032*/ 	.short	0x0008
        /*0034*/ 	.byte	0x00, 0xf5, 0x21, 0x00


	//----- nvinfo : EIATTR_KPARAM_INFO
	.align		4
.L_25:
        /*0038*/ 	.byte	0x04, 0x17
        /*003a*/ 	.short	(.L_27 - .L_26)
.L_26:
        /*003c*/ 	.word	0x00000000
        /*0040*/ 	.short	0x0000
        /*0042*/ 	.short	0x0000
        /*0044*/ 	.byte	0x00, 0xf5, 0x21, 0x00


	//----- nvinfo : EIATTR_SPARSE_MMA_MASK
	.align		4
.L_27:
        /*0048*/ 	.byte	0x03, 0x50
        /*004a*/ 	.short	0x0000


	//----- nvinfo : EIATTR_MAXREG_COUNT
	.align		4
        /*004c*/ 	.byte	0x03, 0x1b
        /*004e*/ 	.short	0x00ff


	//----- nvinfo : EIATTR_NUM_BARRIERS
	.align		4
        /*0050*/ 	.byte	0x02, 0x4c
        /*0052*/ 	.byte	0x01
	.zero		1


	//----- nvinfo : EIATTR_MERCURY_ISA_VERSION
	.align		4
        /*0054*/ 	.byte	0x03, 0x5f
        /*0056*/ 	.short	0x0101


	//----- nvinfo : EIATTR_VRC_CTA_INIT_COUNT
	.align		4
        /*0058*/ 	.byte	0x02, 0x4a
	.zero		1
	.zero		1


	//----- nvinfo : EIATTR_EXIT_INSTR_OFFSETS
	.align		4
        /*005c*/ 	.byte	0x04, 0x1c
        /*005e*/ 	.short	(.L_29 - .L_28)


	//   ....[0]....
.L_28:
        /*0060*/ 	.word	0x00000040


	//   ....[1]....
        /*0064*/ 	.word	0x000001c0


	//   ....[2]....
        /*0068*/ 	.word	0x00000570


	//   ....[3]....
        /*006c*/ 	.word	0x000007f0


	//----- nvinfo : EIATTR_CRS_STACK_SIZE
	.align		4
.L_29:
        /*0070*/ 	.byte	0x04, 0x1e
        /*0072*/ 	.short	(.L_31 - .L_30)
.L_30:
        /*0074*/ 	.word	0x00000000


	//----- nvinfo : EIATTR_CBANK_PARAM_SIZE
	.align		4
.L_31:
        /*0078*/ 	.byte	0x03, 0x19
        /*007a*/ 	.short	0x0018


	//----- nvinfo : EIATTR_PARAM_CBANK
	.align		4
        /*007c*/ 	.byte	0x04, 0x0a
        /*007e*/ 	.short	(.L_33 - .L_32)
	.align		4
.L_32:
        /*0080*/ 	.word	index@(.nv.constant0._Z14edt_pass2_colsPKfPfii)
        /*0084*/ 	.short	0x0380
        /*0086*/ 	.short	0x0018


	//----- nvinfo : EIATTR_SW_WAR
	.align		4
.L_33:
        /*0088*/ 	.byte	0x04, 0x36
        /*008a*/ 	.short	(.L_35 - .L_34)
.L_34:
        /*008c*/ 	.word	0x00000008
.L_35:


//--------------------- .nv.info._Z14edt_pass1_rowsPKfPfii --------------------------
	.section	.nv.info._Z14edt_pass1_rowsPKfPfii,"",@"SHT_CUDA_INFO"
	.sectionflags	@""
	.align	4


	//----- nvinfo : EIATTR_CUDA_API_VERSION
	.align		4
        /*0000*/ 	.byte	0x04, 0x37
        /*0002*/ 	.short	(.L_37 - .L_36)
.L_36:
        /*0004*/ 	.word	0x00000082


	//----- nvinfo : EIATTR_KPARAM_INFO
	.align		4
.L_37:
        /*0008*/ 	.byte	0x04, 0x17
        /*000a*/ 	.short	(.L_39 - .L_38)
.L_38:
        /*000c*/ 	.word	0x00000000
        /*0010*/ 	.short	0x0003
        /*0012*/ 	.short	0x0014
        /*0014*/ 	.byte	0x00, 0xf0, 0x11, 0x00


	//----- nvinfo : EIATTR_KPARAM_INFO
	.align		4
.L_39:
        /*0018*/ 	.byte	0x04, 0x17
        /*001a*/ 	.short	(.L_41 - .L_40)
.L_40:
        /*001c*/ 	.word	0x00000000
        /*0020*/ 	.short	0x0002
        /*0022*/ 	.short	0x0010
        /*0024*/ 	.byte	0x00, 0xf0, 0x11, 0x00


	//----- nvinfo : EIATTR_KPARAM_INFO
	.align		4
.L_41:
        /*0028*/ 	.byte	0x04, 0x17
        /*002a*/ 	.short	(.L_43 - .L_42)
.L_42:
        /*002c*/ 	.word	0x00000000
        /*0030*/ 	.short	0x0001
        /*0032*/ 	.short	0x0008
        /*0034*/ 	.byte	0x00, 0xf5, 0x21, 0x00


	//----- nvinfo : EIATTR_KPARAM_INFO
	.align		4
.L_43:
        /*0038*/ 	.byte	0x04, 0x17
        /*003a*/ 	.short	(.L_45 - .L_44)
.L_44:
        /*003c*/ 	.word	0x00000000
        /*0040*/ 	.short	0x0000
        /*0042*/ 	.short	0x0000
        /*0044*/ 	.byte	0x00, 0xf5, 0x21, 0x00


	//----- nvinfo : EIATTR_SPARSE_MMA_MASK
	.align		4
.L_45:
        /*0048*/ 	.byte	0x03, 0x50
        /*004a*/ 	.short	0x0000


	//----- nvinfo : EIATTR_MAXREG_COUNT
	.align		4
        /*004c*/ 	.byte	0x03, 0x1b
        /*004e*/ 	.short	0x00ff


	//----- nvinfo : EIATTR_NUM_BARRIERS
	.align		4
        /*0050*/ 	.byte	0x02, 0x4c
        /*0052*/ 	.byte	0x01
	.zero		1


	//----- nvinfo : EIATTR_MERCURY_ISA_VERSION
	.align		4
        /*0054*/ 	.byte	0x03, 0x5f
        /*0056*/ 	.short	0x0101


	//----- nvinfo : EIATTR_VRC_CTA_INIT_COUNT
	.align		4
        /*0058*/ 	.byte	0x02, 0x4a
	.zero		1
	.zero		1


	//----- nvinfo : EIATTR_EXIT_INSTR_OFFSETS
	.align		4
        /*005c*/ 	.byte	0x04, 0x1c
        /*005e*/ 	.short	(.L_47 - .L_46)


	//   ....[0]....
.L_46:
        /*0060*/ 	.word	0x00000040


	//   ....[1]....
        /*0064*/ 	.word	0x000001e0


	//   ....[2]....
        /*0068*/ 	.word	0x00000590


	//   ....[3]....
        /*006c*/ 	.word	0x00000750


	//----- nvinfo : EIATTR_CRS_STACK_SIZE
	.align		4
.L_47:
        /*0070*/ 	.byte	0x04, 0x1e
        /*0072*/ 	.short	(.L_49 - .L_48)
.L_48:
        /*0074*/ 	.word	0x00000000


	//----- nvinfo : EIATTR_CBANK_PARAM_SIZE
	.align		4
.L_49:
        /*0078*/ 	.byte	0x03, 0x19
        /*007a*/ 	.short	0x0018


	//----- nvinfo : EIATTR_PARAM_CBANK
	.align		4
        /*007c*/ 	.byte	0x04, 0x0a
        /*007e*/ 	.short	(.L_51 - .L_50)
	.align		4
.L_50:
        /*0080*/ 	.word	index@(.nv.constant0._Z14edt_pass1_rowsPKfPfii)
        /*0084*/ 	.short	0x0380
        /*0086*/ 	.short	0x0018


	//----- nvinfo : EIATTR_SW_WAR
	.align		4
.L_51:
        /*0088*/ 	.byte	0x04, 0x36
        /*008a*/ 	.short	(.L_53 - .L_52)
.L_52:
        /*008c*/ 	.word	0x00000008
.L_53:


//--------------------- .nv.callgraph             --------------------------
	.section	.nv.callgraph,"",@"SHT_CUDA_CALLGRAPH"
	.align	4
	.sectionentsize	8
	.align		4
        /*0000*/ 	.word	0x00000000
	.align		4
        /*0004*/ 	.word	0xffffffff
	.align		4
        /*0008*/ 	.word	0x00000000
	.align		4
        /*000c*/ 	.word	0xfffffffe
	.align		4
        /*0010*/ 	.word	0x00000000
	.align		4
        /*0014*/ 	.word	0xfffffffd
	.align		4
        /*0018*/ 	.word	0x00000000
	.align		4
        /*001c*/ 	.word	0xfffffffc


//--------------------- .text._Z14edt_pass2_colsPKfPfii --------------------------
	.section	.text._Z14edt_pass2_colsPKfPfii,"ax",@progbits
	.align	128
        .global         _Z14edt_pass2_colsPKfPfii
        .type           _Z14edt_pass2_colsPKfPfii,@function
        .size           _Z14edt_pass2_colsPKfPfii,(.L_x_40 - _Z14edt_pass2_colsPKfPfii)
        .other          _Z14edt_pass2_colsPKfPfii,@"STO_CUDA_ENTRY STV_DEFAULT"
_Z14edt_pass2_colsPKfPfii:
.text._Z14edt_pass2_colsPKfPfii:
[----:B------:R-:W-:Y:S08]  /*0000*/  LDC R1, c[0x0][0x37c] ;  /* 0x0000df00ff017b82 */ /* 0x000ff00000000800 */
[----:B------:R-:W0:Y:S08]  /*0010*/  S2UR UR4, SR_CTAID.X ;  /* 0x00000000000479c3 */ /* 0x000e300000002500 */
[----:B------:R-:W0:Y:S02]  /*0020*/  LDC R8, c[0x0][0x394] ;  /* 0x0000e500ff087b82 */ /* 0x000e240000000800 */
[----:B0-----:R-:W-:-:S13]  /*0030*/  ISETP.LE.AND P0, PT, R8, UR4, PT ;  /* 0x0000000408007c0c */ /* 0x001fda000bf03270 */
[----:B------:R-:W-:Y:S05]  /*0040*/  @P0 EXIT ;  /* 0x000000000000094d */ /* 0x000fea0003800000 */
[----:B------:R-:W0:Y:S01]  /*0050*/  S2R R7, SR_TID.X ;  /* 0x0000000000077919 */ /* 0x000e220000002100 */
[----:B------:R-:W1:Y:S01]  /*0060*/  LDCU UR5, c[0x0][0x390] ;  /* 0x00007200ff0577ac */ /* 0x000e620008000800 */
[----:B------:R-:W-:Y:S01]  /*0070*/  BSSY.RECONVERGENT B0, `(.L_x_0) ;  /* 0x0000013000007945 */ /* 0x000fe20003800200 */
[----:B------:R-:W2:Y:S01]  /*0080*/  LDCU.64 UR6, c[0x0][0x358] ;  /* 0x00006b00ff0677ac */ /* 0x000ea20008000a00 */
[----:B-1----:R-:W-:-:S05]  /*0090*/  IMAD.U32 R12, RZ, RZ, UR5 ;  /* 0x00000005ff0c7e24 */ /* 0x002fca000f8e00ff */
[C---:B0-----:R-:W-:Y:S02]  /*00a0*/  ISETP.GE.AND P0, PT, R7.reuse, R12, PT ;  /* 0x0000000c0700720c */ /* 0x041fe40003f06270 */
[----:B------:R-:W-:-:S11]  /*00b0*/  ISETP.NE.AND P1, PT, R7, RZ, PT ;  /* 0x000000ff0700720c */ /* 0x000fd60003f25270 */
[----:B--2---:R-:W-:Y:S05]  /*00c0*/  @P0 BRA `(.L_x_1) ;  /* 0x0000000000340947 */ /* 0x004fea0003800000 */
[----:B------:R-:W0:Y:S01]  /*00d0*/  S2R R3, SR_CgaCtaId ;  /* 0x0000000000037919 */ /* 0x000e220000008800 */
[----:B------:R-:W1:Y:S01]  /*00e0*/  LDC R6, c[0x0][0x360] ;  /* 0x0000d800ff067b82 */ /* 0x000e620000000800 */
[----:B------:R-:W-:-:S07]  /*00f0*/  MOV R0, 0x400 ;  /* 0x0000040000007802 */ /* 0x000fce0000000f00 */
[----:B------:R-:W2:Y:S01]  /*0100*/  LDC.64 R4, c[0x0][0x380] ;  /* 0x0000e000ff047b82 */ /* 0x000ea20000000a00 */
[----:B0-----:R-:W-:-:S07]  /*0110*/  LEA R0, R3, R0, 0x18 ;  /* 0x0000000003007211 */ /* 0x001fce00078ec0ff */
.L_x_2:
[----:B------:R-:W-:-:S04]  /*0120*/  IMAD R3, R7, R8, UR4 ;  /* 0x0000000407037e24 */ /* 0x000fc8000f8e0208 */
[----:B0-2---:R-:W-:-:S06]  /*0130*/  IMAD.WIDE R2, R3, 0x4, R4 ;  /* 0x0000000403027825 */ /* 0x005fcc00078e0204 */
[----:B------:R-:W2:Y:S01]  /*0140*/  LDG.E R2, desc[UR6][R2.64] ;  /* 0x0000000602027981 */ /* 0x000ea2000c1e1900 */
[----:B------:R-:W-:Y:S02]  /*0150*/  IMAD R9, R7, 0x4, R0 ;  /* 0x0000000407097824 */ /* 0x000fe400078e0200 */
[----:B-1----:R-:W-:-:S05]  /*0160*/  IMAD.IADD R7, R6, 0x1, R7 ;  /* 0x0000000106077824 */ /* 0x002fca00078e0207 */
[----:B------:R-:W-:Y:S01]  /*0170*/  ISETP.GE.AND P0, PT, R7, R12, PT ;  /* 0x0000000c0700720c */ /* 0x000fe20003f06270 */
[----:B--2---:R0:W-:-:S12]  /*0180*/  STS [R9], R2 ;  /* 0x0000000209007388 */ /* 0x0041d80000000800 */
[----:B------:R-:W-:Y:S05]  /*0190*/  @!P0 BRA `(.L_x_2) ;  /* 0xfffffffc00e08947 */ /* 0x000fea000383ffff */
.L_x_1:
[----:B------:R-:W-:Y:S05]  /*01a0*/  BSYNC.RECONVERGENT B0 ;  /* 0x0000000000007941 */ /* 0x000fea0003800200 */
.L_x_0:
[----:B------:R-:W-:Y:S06]  /*01b0*/  BAR.SYNC.DEFER_BLOCKING 0x0 ;  /* 0x0000000000007b1d */ /* 0x000fec0000010000 */
[----:B------:R-:W-:Y:S05]  /*01c0*/  @P1 EXIT ;  /* 0x000000000000194d */ /* 0x000fea0003800000 */
[----:B------:R-:W1:Y:S01]  /*01d0*/  S2R R3, SR_CgaCtaId ;  /* 0x0000000000037919 */ /* 0x000e620000008800 */
[----:B0-----:R-:W-:Y:S01]  /*01e0*/  MOV R2, 0x400 ;  /* 0x0000040000027802 */ /* 0x001fe20000000f00 */
[----:B------:R-:W-:Y:S02]  /*01f0*/  HFMA2 R0, -RZ, RZ, -32.65625, 4.5359134674072265625e-05 ;  /* 0xd01502f9ff007431 */ /* 0x000fe400000001ff */
[----:B------:R-:W-:Y:S01]  /*0200*/  IMAD.MOV.U32 R6, RZ, RZ, 0x501502f9 ;  /* 0x501502f9ff067424 */ /* 0x000fe200078e00ff */
[----:B------:R-:W-:Y:S02]  /*0210*/  ISETP.GE.AND P0, PT, R12, 0x2, PT ;  /* 0x000000020c00780c */ /* 0x000fe40003f06270 */
[----:B-1----:R-:W-:-:S05]  /*0220*/  LEA R2, R3, R2, 0x18 ;  /* 0x0000000203027211 */ /* 0x002fca00078ec0ff */
[----:B------:R-:W-:-:S04]  /*0230*/  IMAD R4, R12, 0x4, R2 ;  /* 0x000000040c047824 */ /* 0x000fc800078e0202 */
[----:B------:R-:W-:Y:S01]  /*0240*/  IMAD R5, R12, 0x4, R4 ;  /* 0x000000040c057824 */ /* 0x000fe200078e0204 */
[----:B------:R0:W-:Y:S04]  /*0250*/  STS [R4], RZ ;  /* 0x000000ff04007388 */ /* 0x0001e80000000800 */
[----:B------:R0:W-:Y:S04]  /*0260*/  STS [R5+0x4], R0 ;  /* 0x0000040005007388 */ /* 0x0001e80000000800 */
[----:B------:R0:W-:Y:S01]  /*0270*/  STS [R5+0x8], R6 ;  /* 0x0000080605007388 */ /* 0x0001e20000000800 */
[----:B------:R-:W-:Y:S05]  /*0280*/  @!P0 BRA `(.L_x_3) ;  /* 0x0000000000b48947 */ /* 0x000fea0003800000 */
[----:B0-----:R-:W-:Y:S01]  /*0290*/  IMAD.MOV.U32 R6, RZ, RZ, RZ ;  /* 0x000000ffff067224 */ /* 0x001fe200078e00ff */
[----:B------:R-:W-:-:S07]  /*02a0*/  MOV R7, 0x1 ;  /* 0x0000000100077802 */ /* 0x000fce0000000f00 */
.L_x_6:
[C---:B------:R-:W-:Y:S02]  /*02b0*/  IMAD R0, R7.reuse, 0x4, R2 ;  /* 0x0000000407007824 */ /* 0x040fe400078e0202 */
[----:B------:R-:W-:-:S04]  /*02c0*/  IMAD R3, R7, R7, RZ ;  /* 0x0000000707037224 */ /* 0x000fc800078e02ff */
[----:B------:R-:W0:Y:S01]  /*02d0*/  LDS R0, [R0] ;  /* 0x0000000000007984 */ /* 0x000e220000000800 */
[----:B------:R-:W-:-:S05]  /*02e0*/  I2FP.F32.U32 R3, R3 ;  /* 0x0000000300037245 */ /* 0x000fca0000201000 */
[----:B0-----:R-:W-:-:S07]  /*02f0*/  FADD R8, R0, R3 ;  /* 0x0000000300087221 */ /* 0x001fce0000000000 */
.L_x_5:
[----:B------:R-:W-:-:S05]  /*0300*/  IMAD R10, R6, 0x4, R4 ;  /* 0x00000004060a7824 */ /* 0x000fca00078e0204 */
[----:B------:R-:W0:Y:S02]  /*0310*/  LDS R0, [R10] ;  /* 0x000000000a007984 */ /* 0x000e240000000800 */
[C---:B0-----:R-:W-:Y:S01]  /*0320*/  IMAD R9, R0.reuse, 0x4, R2 ;  /* 0x0000000400097824 */ /* 0x041fe200078e0202 */
[C---:B------:R-:W-:Y:S01]  /*0330*/  IADD3 R3, PT, PT, -R0.reuse, R7, RZ ;  /* 0x0000000700037210 */ /* 0x040fe20007ffe1ff */
[----:B------:R-:W-:-:S03]  /*0340*/  IMAD R0, R0, R0, RZ ;  /* 0x0000000000007224 */ /* 0x000fc600078e02ff */
[----:B------:R-:W-:Y:S01]  /*0350*/  I2FP.F32.S32 R3, R3 ;  /* 0x0000000300037245 */ /* 0x000fe20000201400 */
[----:B------:R-:W0:Y:S01]  /*0360*/  LDS R9, [R9] ;  /* 0x0000000009097984 */ /* 0x000e220000000800 */
[----:B------:R-:W-:-:S03]  /*0370*/  I2FP.F32.U32 R0, R0 ;  /* 0x0000000000007245 */ /* 0x000fc60000201000 */
[----:B------:R-:W-:-:S04]  /*0380*/  FADD R3, R3, R3 ;  /* 0x0000000303037221 */ /* 0x000fc80000000000 */
[----:B------:R-:W1:Y:S02]  /*0390*/  MUFU.RCP R12, R3 ;  /* 0x00000003000c7308 */ /* 0x000e640000001000 */
[----:B-1----:R-:W-:-:S04]  /*03a0*/  FFMA R13, -R3, R12, 1 ;  /* 0x3f800000030d7423 */ /* 0x002fc8000000010c */
[----:B------:R-:W-:Y:S01]  /*03b0*/  FFMA R13, R12, R13, R12 ;  /* 0x0000000d0c0d7223 */ /* 0x000fe2000000000c */
[----:B0-----:R-:W-:Y:S01]  /*03c0*/  FADD R11, R9, R0 ;  /* 0x00000000090b7221 */ /* 0x001fe20000000000 */
[----:B------:R-:W-:-:S03]  /*03d0*/  IMAD.MOV.U32 R9, RZ, RZ, R6 ;  /* 0x000000ffff097224 */ /* 0x000fc600078e0006 */
[----:B------:R-:W-:-:S04]  /*03e0*/  FADD R0, R8, -R11 ;  /* 0x8000000b08007221 */ /* 0x000fc80000000000 */
[----:B------:R-:W0:Y:S01]  /*03f0*/  FCHK P0, R0, R3 ;  /* 0x0000000300007302 */ /* 0x000e220000000000 */
[----:B------:R-:W-:-:S04]  /*0400*/  FFMA R12, R0, R13, RZ ;  /* 0x0000000d000c7223 */ /* 0x000fc800000000ff */
[----:B------:R-:W-:-:S04]  /*0410*/  FFMA R11, -R3, R12, R0 ;  /* 0x0000000c030b7223 */ /* 0x000fc80000000100 */
[----:B------:R-:W-:Y:S01]  /*0420*/  FFMA R11, R13, R11, R12 ;  /* 0x0000000b0d0b7223 */ /* 0x000fe2000000000c */
[----:B0-----:R-:W-:Y:S06]  /*0430*/  @!P0 BRA `(.L_x_4) ;  /* 0x00000000000c8947 */ /* 0x001fec0003800000 */
[----:B------:R-:W-:-:S07]  /*0440*/  MOV R12, 0x460 ;  /* 0x00000460000c7802 */ /* 0x000fce0000000f00 */
[----:B------:R-:W-:Y:S05]  /*0450*/  CALL.REL.NOINC `($__internal_1_$__cuda_sm3x_div_rn_noftz_f32_slowpath) ;  /* 0x0000000400407944 */ /* 0x000fea0003c00000 */
[----:B------:R-:W-:-:S07]  /*0460*/  IMAD.MOV.U32 R11, RZ, RZ, R0 ;  /* 0x000000ffff0b7224 */ /* 0x000fce00078e0000 */
.L_x_4:
[C---:B------:R-:W-:Y:S01]  /*0470*/  IMAD R14, R6.reuse, 0x4, R5 ;  /* 0x00000004060e7824 */ /* 0x040fe200078e0205 */
[C---:B------:R-:W-:Y:S02]  /*0480*/  ISETP.NE.AND P1, PT, R6.reuse, RZ, PT ;  /* 0x000000ff0600720c */ /* 0x040fe40003f25270 */
[----:B------:R-:W-:Y:S02]  /*0490*/  IADD3 R6, PT, PT, R6, -0x1, RZ ;  /* 0xffffffff06067810 */ /* 0x000fe40007ffe0ff */
[----:B------:R-:W0:Y:S02]  /*04a0*/  LDS R0, [R14+0x4] ;  /* 0x000004000e007984 */ /* 0x000e240000000800 */
[----:B0-----:R-:W-:-:S13]  /*04b0*/  FSETP.GT.AND P0, PT, R11, R0, PT ;  /* 0x000000000b00720b */ /* 0x001fda0003f04000 */
[----:B------:R-:W-:Y:S05]  /*04c0*/  @!P0 BRA P1, `(.L_x_5) ;  /* 0xfffffffc008c8947 */ /* 0x000fea000083ffff */
[----:B------:R-:W0:Y:S01]  /*04d0*/  LDC R12, c[0x0][0x390] ;  /* 0x0000e400ff0c7b82 */ /* 0x000e220000000800 */
[----:B------:R-:W-:Y:S01]  /*04e0*/  IMAD.MOV.U32 R3, RZ, RZ, 0x501502f9 ;  /* 0x501502f9ff037424 */ /* 0x000fe200078e00ff */
[----:B------:R1:W-:Y:S01]  /*04f0*/  STS [R10+0x4], R7 ;  /* 0x000004070a007388 */ /* 0x0003e20000000800 */
[----:B------:R-:W-:-:S03]  /*0500*/  VIADD R6, R9, 0x1 ;  /* 0x0000000109067836 */ /* 0x000fc60000000000 */
[----:B------:R2:W-:Y:S04]  /*0510*/  STS [R14+0x8], R11 ;  /* 0x0000080b0e007388 */ /* 0x0005e80000000800 */
[----:B------:R2:W-:Y:S01]  /*0520*/  STS [R14+0xc], R3 ;  /* 0x00000c030e007388 */ /* 0x0005e20000000800 */
[----:B-1----:R-:W-:-:S05]  /*0530*/  VIADD R7, R7, 0x1 ;  /* 0x0000000107077836 */ /* 0x002fca0000000000 */
[----:B0-----:R-:W-:-:S13]  /*0540*/  ISETP.NE.AND P0, PT, R7, R12, PT ;  /* 0x0000000c0700720c */ /* 0x001fda0003f05270 */
[----:B--2---:R-:W-:Y:S05]  /*0550*/  @P0 BRA `(.L_x_6) ;  /* 0xfffffffc00540947 */ /* 0x004fea000383ffff */
.L_x_3:
[----:B------:R-:W-:-:S13]  /*0560*/  ISETP.GE.AND P0, PT, R12, 0x1, PT ;  /* 0x000000010c00780c */ /* 0x000fda0003f06270 */
[----:B------:R-:W-:Y:S05]  /*0570*/  @!P0 EXIT ;  /* 0x000000000000894d */ /* 0x000fea0003800000 */
[----:B------:R-:W-:Y:S01]  /*0580*/  MOV R3, RZ ;  /* 0x000000ff00037202 */ /* 0x000fe20000000f00 */
[----:B0-----:R-:W-:-:S07]  /*0590*/  IMAD.MOV.U32 R0, RZ, RZ, RZ ;  /* 0x000000ffff007224 */ /* 0x001fce00078e00ff */
.L_x_10:
[----:B0-----:R-:W-:-:S07]  /*05a0*/  I2FP.F32.U32 R9, R3 ;  /* 0x0000000300097245 */ /* 0x001fce0000201000 */
.L_x_7:
[----:B------:R-:W-:Y:S01]  /*05b0*/  IMAD R8, R0, 0x4, R5 ;  /* 0x0000000400087824 */ /* 0x000fe200078e0205 */
[----:B------:R-:W-:-:S04]  /*05c0*/  MOV R7, R0 ;  /* 0x0000000000077202 */ /* 0x000fc80000000f00 */
[----:B------:R-:W0:Y:S02]  /*05d0*/  LDS R6, [R8+0x8] ;  /* 0x0000080008067984 */ /* 0x000e240000000800 */
[----:B0-----:R-:W-:Y:S01]  /*05e0*/  FSETP.GEU.AND P0, PT, R6, R9, PT ;  /* 0x000000090600720b */ /* 0x001fe20003f0e000 */
[----:B------:R-:W-:-:S04]  /*05f0*/  VIADD R6, R0, 0x1 ;  /* 0x0000000100067836 */ /* 0x000fc80000000000 */
[----:B------:R-:W-:-:S08]  /*0600*/  IMAD.MOV.U32 R0, RZ, RZ, R6 ;  /* 0x000000ffff007224 */ /* 0x000fd000078e0006 */
[----:B------:R-:W-:Y:S05]  /*0610*/  @!P0 BRA `(.L_x_7) ;  /* 0xfffffffc00e48947 */ /* 0x000fea000383ffff */
[----:B------:R-:W-:-:S06]  /*0620*/  IMAD R0, R7, 0x4, R4 ;  /* 0x0000000407007824 */ /* 0x000fcc00078e0204 */
[----:B------:R-:W0:Y:S02]  /*0630*/  LDS R0, [R0] ;  /* 0x0000000000007984 */ /* 0x000e240000000800 */
[C---:B0-----:R-:W-:Y:S01]  /*0640*/  IMAD R8, R0.reuse, 0x4, R2 ;  /* 0x0000000400087824 */ /* 0x041fe200078e0202 */
[----:B------:R-:W-:-:S04]  /*0650*/  IADD3 R6, PT, PT, -R0, R3, RZ ;  /* 0x0000000300067210 */ /* 0x000fc80007ffe1ff */
[----:B------:R-:W0:Y:S01]  /*0660*/  LDS R9, [R8] ;  /* 0x0000000008097984 */ /* 0x000e220000000800 */
[----:B------:R-:W-:-:S05]  /*0670*/  IMAD R6, R6, R6, RZ ;  /* 0x0000000606067224 */ /* 0x000fca00078e02ff */
[----:B------:R-:W-:-:S05]  /*0680*/  I2FP.F32.U32 R6, R6 ;  /* 0x0000000600067245 */ /* 0x000fca0000201000 */
[----:B0-----:R-:W-:-:S04]  /*0690*/  FADD R0, R6, R9 ;  /* 0x0000000906007221 */ /* 0x001fc80000000000 */
[----:B------:R-:W-:Y:S01]  /*06a0*/  VIADD R6, R0, 0xf3000000 ;  /* 0xf300000000067836 */ /* 0x000fe20000000000 */
[----:B------:R0:W1:Y:S04]  /*06b0*/  MUFU.RSQ R9, R0 ;  /* 0x0000000000097308 */ /* 0x0000680000001400 */
[----:B------:R-:W-:-:S13]  /*06c0*/  ISETP.GT.U32.AND P0, PT, R6, 0x727fffff, PT ;  /* 0x727fffff0600780c */ /* 0x000fda0003f04070 */
[----:B01----:R-:W-:Y:S05]  /*06d0*/  @!P0 BRA `(.L_x_8) ;  /* 0x0000000000108947 */ /* 0x003fea0003800000 */
[----:B------:R-:W-:-:S07]  /*06e0*/  MOV R8, 0x700 ;  /* 0x0000070000087802 */ /* 0x000fce0000000f00 */
[----:B------:R-:W-:Y:S05]  /*06f0*/  CALL.REL.NOINC `($__internal_0_$__cuda_sm20_sqrt_rn_f32_slowpath) ;  /* 0x0000000000407944 */ /* 0x000fea0003c00000 */
[----:B------:R-:W-:Y:S01]  /*0700*/  IMAD.MOV.U32 R11, RZ, RZ, R6 ;  /* 0x000000ffff0b7224 */ /* 0x000fe200078e0006 */
[----:B------:R-:W-:Y:S06]  /*0710*/  BRA `(.L_x_9) ;  /* 0x0000000000107947 */ /* 0x000fec0003800000 */
.L_x_8:
[----:B------:R-:W-:Y:S01]  /*0720*/  FMUL.FTZ R11, R0, R9 ;  /* 0x00000009000b7220 */ /* 0x000fe20000410000 */
[----:B------:R-:W-:-:S03]  /*0730*/  FMUL.FTZ R6, R9, 0.5 ;  /* 0x3f00000009067820 */ /* 0x000fc60000410000 */
[----:B------:R-:W-:-:S04]  /*0740*/  FFMA R0, -R11, R11, R0 ;  /* 0x0000000b0b007223 */ /* 0x000fc80000000100 */
[----:B------:R-:W-:-:S07]  /*0750*/  FFMA R11, R0, R6, R11 ;  /* 0x00000006000b7223 */ /* 0x000fce000000000b */
.L_x_9:
[----:B------:R-:W0:Y:S01]  /*0760*/  LDC.64 R12, c[0x0][0x390] ;  /* 0x0000e400ff0c7b82 */ /* 0x000e220000000a00 */
[----:B------:R-:W-:-:S07]  /*0770*/  MOV R0, R7 ;  /* 0x0000000700007202 */ /* 0x000fce0000000f00 */
[----:B------:R-:W1:Y:S01]  /*0780*/  LDC.64 R8, c[0x0][0x388] ;  /* 0x0000e200ff087b82 */ /* 0x000e620000000a00 */
[C---:B0-----:R-:W-:Y:S02]  /*0790*/  IMAD R13, R3.reuse, R13, UR4 ;  /* 0x00000004030d7e24 */ /* 0x041fe4000f8e020d */
[----:B------:R-:W-:-:S05]  /*07a0*/  VIADD R3, R3, 0x1 ;  /* 0x0000000103037836 */ /* 0x000fca0000000000 */
[----:B------:R-:W-:Y:S01]  /*07b0*/  ISETP.NE.AND P0, PT, R3, R12, PT ;  /* 0x0000000c0300720c */ /* 0x000fe20003f05270 */
[----:B-1----:R-:W-:-:S05]  /*07c0*/  IMAD.WIDE R8, R13, 0x4, R8 ;  /* 0x000000040d087825 */ /* 0x002fca00078e0208 */
[----:B------:R0:W-:Y:S07]  /*07d0*/  STG.E desc[UR6][R8.64], R11 ;  /* 0x0000000b08007986 */ /* 0x0001ee000c101906 */
[----:B------:R-:W-:Y:S05]  /*07e0*/  @P0 BRA `(.L_x_10) ;  /* 0xfffffffc006c0947 */ /* 0x000fea000383ffff */
[----:B------:R-:W-:Y:S05]  /*07f0*/  EXIT ;  /* 0x000000000000794d */ /* 0x000fea0003800000 */
        .weak           $__internal_0_$__cuda_sm20_sqrt_rn_f32_slowpath
        .type           $__internal_0_$__cuda_sm20_sqrt_rn_f32_slowpath,@function
        .size           $__internal_0_$__cuda_sm20_sqrt_rn_f32_slowpath,($__internal_1_$__cuda_sm3x_div_rn_noftz_f32_slowpath - $__internal_0_$__cuda_sm20_sqrt_rn_f32_slowpath)
$__internal_0_$__cuda_sm20_sqrt_rn_f32_slowpath:
[----:B------:R-:W-:-:S13]  /*0800*/  LOP3.LUT P0, RZ, R0, 0x7fffffff, RZ, 0xc0, !PT ;  /* 0x7fffffff00ff7812 */ /* 0x000fda000780c0ff */
[----:B------:R-:W-:Y:S01]  /*0810*/  @!P0 IMAD.MOV.U32 R6, RZ, RZ, R0 ;  /* 0x000000ffff068224 */ /* 0x000fe200078e0000 */
[----:B------:R-:W-:Y:S06]  /*0820*/  @!P0 BRA `(.L_x_11) ;  /* 0x0000000000448947 */ /* 0x000fec0003800000 */
[----:B------:R-:W-:-:S13]  /*0830*/  FSETP.GEU.FTZ.AND P0, PT, R0, RZ, PT ;  /* 0x000000ff0000720b */ /* 0x000fda0003f1e000 */
[----:B------:R-:W-:Y:S01]  /*0840*/  @!P0 IMAD.MOV.U32 R6, RZ, RZ, 0x7fffffff ;  /* 0x7fffffffff068424 */ /* 0x000fe200078e00ff */
[----:B------:R-:W-:Y:S06]  /*0850*/  @!P0 BRA `(.L_x_11) ;  /* 0x0000000000388947 */ /* 0x000fec0003800000 */
[----:B------:R-:W-:-:S13]  /*0860*/  FSETP.GTU.FTZ.AND P0, PT, |R0|, +INF , PT ;  /* 0x7f8000000000780b */ /* 0x000fda0003f1c200 */
[----:B------:R-:W-:Y:S01]  /*0870*/  @P0 FADD.FTZ R6, R0, 1 ;  /* 0x3f80000000060421 */ /* 0x000fe20000010000 */
[----:B------:R-:W-:Y:S06]  /*0880*/  @P0 BRA `(.L_x_11) ;  /* 0x00000000002c0947 */ /* 0x000fec0003800000 */
[----:B------:R-:W-:-:S13]  /*0890*/  FSETP.NEU.FTZ.AND P0, PT, |R0|, +INF , PT ;  /* 0x7f8000000000780b */ /* 0x000fda0003f1d200 */
[----:B------:R-:W-:Y:S01]  /*08a0*/  @!P0 IMAD.MOV.U32 R6, RZ, RZ, R0 ;  /* 0x000000ffff068224 */ /* 0x000fe200078e0000 */
[----:B------:R-:W-:Y:S06]  /*08b0*/  @!P0 BRA `(.L_x_11) ;  /* 0x0000000000208947 */ /* 0x000fec0003800000 */
[----:B------:R-:W-:-:S04]  /*08c0*/  FFMA R0, R0, 1.84467440737095516160e+19, RZ ;  /* 0x5f80000000007823 */ /* 0x000fc800000000ff */
[----:B------:R-:W0:Y:S02]  /*08d0*/  MUFU.RSQ R9, R0 ;  /* 0x0000000000097308 */ /* 0x000e240000001400 */
[----:B0-----:R-:W-:Y:S01]  /*08e0*/  FMUL.FTZ R11, R0, R9 ;  /* 0x00000009000b7220 */ /* 0x001fe20000410000 */
[----:B------:R-:W-:-:S03]  /*08f0*/  FMUL.FTZ R9, R9, 0.5 ;  /* 0x3f00000009097820 */ /* 0x000fc60000410000 */
[----:B------:R-:W-:-:S04]  /*0900*/  FADD.FTZ R6, -R11, -RZ ;  /* 0x800000ff0b067221 */ /* 0x000fc80000010100 */
[----:B------:R-:W-:-:S04]  /*0910*/  FFMA R6, R11, R6, R0 ;  /* 0x000000060b067223 */ /* 0x000fc80000000000 */
[----:B------:R-:W-:-:S04]  /*0920*/  FFMA R6, R6, R9, R11 ;  /* 0x0000000906067223 */ /* 0x000fc8000000000b */
[----:B------:R-:W-:-:S07]  /*0930*/  FMUL.FTZ R6, R6, 2.3283064365386962891e-10 ;  /* 0x2f80000006067820 */ /* 0x000fce0000410000 */
.L_x_11:
[----:B------:R-:W-:-:S04]  /*0940*/  HFMA2 R9, -RZ, RZ, 0, 0 ;  /* 0x00000000ff097431 */ /* 0x000fc800000001ff */
[----:B------:R-:W-:Y:S05]  /*0950*/  RET.REL.NODEC R8 `(_Z14edt_pass2_colsPKfPfii) ;  /* 0xfffffff408a87950 */ /* 0x000fea0003c3ffff */
        .weak           $__internal_1_$__cuda_sm3x_div_rn_noftz_f32_slowpath
        .type           $__internal_1_$__cuda_sm3x_div_rn_noftz_f32_slowpath,@function
        .size           $__internal_1_$__cuda_sm3x_div_rn_noftz_f32_slowpath,(.L_x_40 - $__internal_1_$__cuda_sm3x_div_rn_noftz_f32_slowpath)
$__internal_1_$__cuda_sm3x_div_rn_noftz_f32_slowpath:
[----:B------:R-:W-:Y:S01]  /*0960*/  SHF.R.U32.HI R13, RZ, 0x17, R3 ;  /* 0x00000017ff0d7819 */ /* 0x000fe20000011603 */
[--C-:B------:R-:W-:Y:S01]  /*0970*/  IMAD.MOV.U32 R14, RZ, RZ, R0.reuse ;  /* 0x000000ffff0e7224 */ /* 0x100fe200078e0000 */
[----:B------:R-:W-:Y:S02]  /*0980*/  SHF.R.U32.HI R11, RZ, 0x17, R0 ;  /* 0x00000017ff0b7819 */ /* 0x000fe40000011600 */
[----:B------:R-:W-:Y:S02]  /*0990*/  LOP3.LUT R13, R13, 0xff, RZ, 0xc0, !PT ;  /* 0x000000ff0d0d7812 */ /* 0x000fe400078ec0ff */
[----:B------:R-:W-:Y:S02]  /*09a0*/  LOP3.LUT R18, R11, 0xff, RZ, 0xc0, !PT ;  /* 0x000000ff0b127812 */ /* 0x000fe400078ec0ff */
[----:B------:R-:W-:Y:S01]  /*09b0*/  MOV R15, R3 ;  /* 0x00000003000f7202 */ /* 0x000fe20000000f00 */
[----:B------:R-:W-:Y:S02]  /*09c0*/  VIADD R17, R13, 0xffffffff ;  /* 0xffffffff0d117836 */ /* 0x000fe40000000000 */
[----:B------:R-:W-:-:S03]  /*09d0*/  VIADD R16, R18, 0xffffffff ;  /* 0xffffffff12107836 */ /* 0x000fc60000000000 */
[----:B------:R-:W-:-:S04]  /*09e0*/  ISETP.GT.U32.AND P0, PT, R17, 0xfd, PT ;  /* 0x000000fd1100780c */ /* 0x000fc80003f04070 */
[----:B------:R-:W-:-:S13]  /*09f0*/  ISETP.GT.U32.OR P0, PT, R16, 0xfd, P0 ;  /* 0x000000fd1000780c */ /* 0x000fda0000704470 */
[----:B------:R-:W-:Y:S01]  /*0a00*/  @!P0 IMAD.MOV.U32 R11, RZ, RZ, RZ ;  /* 0x000000ffff0b8224 */ /* 0x000fe200078e00ff */
[----:B------:R-:W-:Y:S06]  /*0a10*/  @!P0 BRA `(.L_x_12) ;  /* 0x00000000005c8947 */ /* 0x000fec0003800000 */
[----:B------:R-:W-:Y:S02]  /*0a20*/  FSETP.GTU.FTZ.AND P0, PT, |R0|, +INF , PT ;  /* 0x7f8000000000780b */ /* 0x000fe40003f1c200 */
[----:B------:R-:W-:-:S04]  /*0a30*/  FSETP.GTU.FTZ.AND P1, PT, |R3|, +INF , PT ;  /* 0x7f8000000300780b */ /* 0x000fc80003f3c200 */
[----:B------:R-:W-:-:S13]  /*0a40*/  PLOP3.LUT P0, PT, P0, P1, PT, 0xf8, 0x8f ;  /* 0x00000000008f781c */ /* 0x000fda0000703f70 */
[----:B------:R-:W-:Y:S05]  /*0a50*/  @P0 BRA `(.L_x_13) ;  /* 0x0000000400440947 */ /* 0x000fea0003800000 */
[----:B------:R-:W-:-:S13]  /*0a60*/  LOP3.LUT P0, RZ, R15, 0x7fffffff, R14, 0xc8, !PT ;  /* 0x7fffffff0fff7812 */ /* 0x000fda000780c80e */
[----:B------:R-:W-:Y:S05]  /*0a70*/  @!P0 BRA `(.L_x_14) ;  /* 0x0000000400348947 */ /* 0x000fea0003800000 */
[C---:B------:R-:W-:Y:S02]  /*0a80*/  FSETP.NEU.FTZ.AND P2, PT, |R0|.reuse, +INF , PT ;  /* 0x7f8000000000780b */ /* 0x040fe40003f5d200 */
[----:B------:R-:W-:Y:S02]  /*0a90*/  FSETP.NEU.FTZ.AND P1, PT, |R3|, +INF , PT ;  /* 0x7f8000000300780b */ /* 0x000fe40003f3d200 */
[----:B------:R-:W-:-:S11]  /*0aa0*/  FSETP.NEU.FTZ.AND P0, PT, |R0|, +INF , PT ;  /* 0x7f8000000000780b */ /* 0x000fd60003f1d200 */
[----:B------:R-:W-:Y:S05]  /*0ab0*/  @!P1 BRA !P2, `(.L_x_14) ;  /* 0x0000000400249947 */ /* 0x000fea0005000000 */
[----:B------:R-:W-:-:S04]  /*0ac0*/  LOP3.LUT P2, RZ, R14, 0x7fffffff, RZ, 0xc0, !PT ;  /* 0x7fffffff0eff7812 */ /* 0x000fc8000784c0ff */
[----:B------:R-:W-:-:S13]  /*0ad0*/  PLOP3.LUT P1, PT, P1, P2, PT, 0x2f, 0xf2 ;  /* 0x0000000000f2781c */ /* 0x000fda0000f24577 */
[----:B------:R-:W-:Y:S05]  /*0ae0*/  @P1 BRA `(.L_x_15) ;  /* 0x0000000400101947 */ /* 0x000fea0003800000 */
[----:B------:R-:W-:-:S04]  /*0af0*/  LOP3.LUT P1, RZ, R15, 0x7fffffff, RZ, 0xc0, !PT ;  /* 0x7fffffff0fff7812 */ /* 0x000fc8000782c0ff */
[----:B------:R-:W-:-:S13]  /*0b00*/  PLOP3.LUT P0, PT, P0, P1, PT, 0x2f, 0xf2 ;  /* 0x0000000000f2781c */ /* 0x000fda0000702577 */
[----:B------:R-:W-:Y:S05]  /*0b10*/  @P0 BRA `(.L_x_16) ;  /* 0x0000000000f80947 */ /* 0x000fea0003800000 */
[----:B------:R-:W-:Y:S02]  /*0b20*/  ISETP.GE.AND P0, PT, R16, RZ, PT ;  /* 0x000000ff1000720c */ /* 0x000fe40003f06270 */
[----:B------:R-:W-:-:S11]  /*0b30*/  ISETP.GE.AND P1, PT, R17, RZ, PT ;  /* 0x000000ff1100720c */ /* 0x000fd60003f26270 */
[----:B------:R-:W-:Y:S02]  /*0b40*/  @P0 IMAD.MOV.U32 R11, RZ, RZ, RZ ;  /* 0x000000ffff0b0224 */ /* 0x000fe400078e00ff */
[----:B------:R-:W-:Y:S01]  /*0b50*/  @!P0 FFMA R14, R0, 1.84467440737095516160e+19, RZ ;  /* 0x5f800000000e8823 */ /* 0x000fe200000000ff */
[----:B------:R-:W-:Y:S02]  /*0b60*/  @!P0 IMAD.MOV.U32 R11, RZ, RZ, -0x40 ;  /* 0xffffffc0ff0b8424 */ /* 0x000fe400078e00ff */
[----:B------:R-:W-:-:S03]  /*0b70*/  @!P1 FFMA R15, R3, 1.84467440737095516160e+19, RZ ;  /* 0x5f800000030f9823 */ /* 0x000fc600000000ff */
[----:B------:R-:W-:-:S07]  /*0b80*/  @!P1 IADD3 R11, PT, PT, R11, 0x40, RZ ;  /* 0x000000400b0b9810 */ /* 0x000fce0007ffe0ff */
.L_x_12:
[----:B------:R-:W-:Y:S01]  /*0b90*/  LEA R0, R13, 0xc0800000, 0x17 ;  /* 0xc08000000d007811 */ /* 0x000fe200078eb8ff */
[----:B------:R-:W-:-:S04]  /*0ba0*/  VIADD R3, R18, 0xffffff81 ;  /* 0xffffff8112037836 */ /* 0x000fc80000000000 */
[----:B------:R-:W-:Y:S02]  /*0bb0*/  IMAD.IADD R15, R15, 0x1, -R0 ;  /* 0x000000010f0f7824 */ /* 0x000fe400078e0a00 */
[----:B------:R-:W-:Y:S02]  /*0bc0*/  IMAD R0, R3, -0x800000, R14 ;  /* 0xff80000003007824 */ /* 0x000fe400078e020e */
[----:B------:R-:W0:Y:S01]  /*0bd0*/  MUFU.RCP R16, R15 ;  /* 0x0000000f00107308 */ /* 0x000e220000001000 */
[----:B------:R-:W-:-:S04]  /*0be0*/  FADD.FTZ R17, -R15, -RZ ;  /* 0x800000ff0f117221 */ /* 0x000fc80000010100 */
[----:B0-----:R-:W-:-:S04]  /*0bf0*/  FFMA R19, R16, R17, 1 ;  /* 0x3f80000010137423 */ /* 0x001fc80000000011 */
[----:B------:R-:W-:-:S04]  /*0c00*/  FFMA R21, R16, R19, R16 ;  /* 0x0000001310157223 */ /* 0x000fc80000000010 */
[----:B------:R-:W-:-:S04]  /*0c10*/  FFMA R14, R0, R21, RZ ;  /* 0x00000015000e7223 */ /* 0x000fc800000000ff */
[----:B------:R-:W-:-:S04]  /*0c20*/  FFMA R19, R17, R14, R0 ;  /* 0x0000000e11137223 */ /* 0x000fc80000000000 */
[----:B------:R-:W-:Y:S01]  /*0c30*/  FFMA R16, R21, R19, R14 ;  /* 0x0000001315107223 */ /* 0x000fe2000000000e */
[----:B------:R-:W-:-:S03]  /*0c40*/  IADD3 R14, PT, PT, R3, 0x7f, -R13 ;  /* 0x0000007f030e7810 */ /* 0x000fc60007ffe80d */
[----:B------:R-:W-:Y:S02]  /*0c50*/  FFMA R17, R17, R16, R0 ;  /* 0x0000001011117223 */ /* 0x000fe40000000000 */
[----:B------:R-:W-:Y:S02]  /*0c60*/  IMAD.IADD R14, R14, 0x1, R11 ;  /* 0x000000010e0e7824 */ /* 0x000fe400078e020b */
[----:B------:R-:W-:-:S05]  /*0c70*/  FFMA R0, R21, R17, R16 ;  /* 0x0000001115007223 */ /* 0x000fca0000000010 */
[----:B------:R-:W-:-:S04]  /*0c80*/  SHF.R.U32.HI R3, RZ, 0x17, R0 ;  /* 0x00000017ff037819 */ /* 0x000fc80000011600 */
[----:B------:R-:W-:-:S04]  /*0c90*/  LOP3.LUT R3, R3, 0xff, RZ, 0xc0, !PT ;  /* 0x000000ff03037812 */ /* 0x000fc800078ec0ff */
[----:B------:R-:W-:-:S05]  /*0ca0*/  IADD3 R13, PT, PT, R3, R14, RZ ;  /* 0x0000000e030d7210 */ /* 0x000fca0007ffe0ff */
[----:B------:R-:W-:-:S05]  /*0cb0*/  VIADD R3, R13, 0xffffffff ;  /* 0xffffffff0d037836 */ /* 0x000fca0000000000 */
[----:B------:R-:W-:-:S13]  /*0cc0*/  ISETP.GE.U32.AND P0, PT, R3, 0xfe, PT ;  /* 0x000000fe0300780c */ /* 0x000fda0003f06070 */
[----:B------:R-:W-:Y:S05]  /*0cd0*/  @!P0 BRA `(.L_x_17) ;  /* 0x0000000000808947 */ /* 0x000fea0003800000 */
[----:B------:R-:W-:-:S13]  /*0ce0*/  ISETP.GT.AND P0, PT, R13, 0xfe, PT ;  /* 0x000000fe0d00780c */ /* 0x000fda0003f04270 */
[----:B------:R-:W-:Y:S05]  /*0cf0*/  @P0 BRA `(.L_x_18) ;  /* 0x00000000006c0947 */ /* 0x000fea0003800000 */
[----:B------:R-:W-:-:S13]  /*0d00*/  ISETP.GE.AND P0, PT, R13, 0x1, PT ;  /* 0x000000010d00780c */ /* 0x000fda0003f06270 */
[----:B------:R-:W-:Y:S05]  /*0d10*/  @P0 BRA `(.L_x_19) ;  /* 0x0000000000980947 */ /* 0x000fea0003800000 */
[----:B------:R-:W-:Y:S02]  /*0d20*/  ISETP.GE.AND P0, PT, R13, -0x18, PT ;  /* 0xffffffe80d00780c */ /* 0x000fe40003f06270 */
[----:B------:R-:W-:-:S11]  /*0d30*/  LOP3.LUT R0, R0, 0x80000000, RZ, 0xc0, !PT ;  /* 0x8000000000007812 */ /* 0x000fd600078ec0ff */
[----:B------:R-:W-:Y:S05]  /*0d40*/  @!P0 BRA `(.L_x_19) ;  /* 0x00000000008c8947 */ /* 0x000fea0003800000 */
[CCC-:B------:R-:W-:Y:S01]  /*0d50*/  FFMA.RZ R3, R21.reuse, R17.reuse, R16.reuse ;  /* 0x0000001115037223 */ /* 0x1c0fe2000000c010 */
[-CC-:B------:R-:W-:Y:S01]  /*0d60*/  FFMA.RM R14, R21, R17.reuse, R16.reuse ;  /* 0x00000011150e7223 */ /* 0x180fe20000004010 */
[C---:B------:R-:W-:Y:S02]  /*0d70*/  ISETP.NE.AND P2, PT, R13.reuse, RZ, PT ;  /* 0x000000ff0d00720c */ /* 0x040fe40003f45270 */
[----:B------:R-:W-:Y:S02]  /*0d80*/  ISETP.NE.AND P1, PT, R13, RZ, PT ;  /* 0x000000ff0d00720c */ /* 0x000fe40003f25270 */
[----:B------:R-:W-:Y:S01]  /*0d90*/  LOP3.LUT R11, R3, 0x7fffff, RZ, 0xc0, !PT ;  /* 0x007fffff030b7812 */ /* 0x000fe200078ec0ff */
[----:B------:R-:W-:Y:S01]  /*0da0*/  FFMA.RP R3, R21, R17, R16 ;  /* 0x0000001115037223 */ /* 0x000fe20000008010 */
[----:B------:R-:W-:Y:S02]  /*0db0*/  VIADD R16, R13, 0x20 ;  /* 0x000000200d107836 */ /* 0x000fe40000000000 */
[----:B------:R-:W-:Y:S01]  /*0dc0*/  LOP3.LUT R11, R11, 0x800000, RZ, 0xfc, !PT ;  /* 0x008000000b0b7812 */ /* 0x000fe200078efcff */
[----:B------:R-:W-:Y:S01]  /*0dd0*/  IMAD.MOV R13, RZ, RZ, -R13 ;  /* 0x000000ffff0d7224 */ /* 0x000fe200078e0a0d */
[----:B------:R-:W-:-:S02]  /*0de0*/  FSETP.NEU.FTZ.AND P0, PT, R3, R14, PT ;  /* 0x0000000e0300720b */ /* 0x000fc40003f1d000 */
[----:B------:R-:W-:Y:S02]  /*0df0*/  SHF.L.U32 R16, R11, R16, RZ ;  /* 0x000000100b107219 */ /* 0x000fe400000006ff */
[----:B------:R-:W-:Y:S02]  /*0e00*/  SEL R14, R13, RZ, P2 ;  /* 0x000000ff0d0e7207 */ /* 0x000fe40001000000 */
[----:B------:R-:W-:Y:S02]  /*0e10*/  ISETP.NE.AND P1, PT, R16, RZ, P1 ;  /* 0x000000ff1000720c */ /* 0x000fe40000f25270 */
[----:B------:R-:W-:Y:S02]  /*0e20*/  SHF.R.U32.HI R14, RZ, R14, R11 ;  /* 0x0000000eff0e7219 */ /* 0x000fe4000001160b */
[----:B------:R-:W-:Y:S02]  /*0e30*/  PLOP3.LUT P0, PT, P0, P1, PT, 0xf8, 0x8f ;  /* 0x00000000008f781c */ /* 0x000fe40000703f70 */
[----:B------:R-:W-:-:S02]  /*0e40*/  SHF.R.U32.HI R16, RZ, 0x1, R14 ;  /* 0x00000001ff107819 */ /* 0x000fc4000001160e */
[----:B------:R-:W-:-:S04]  /*0e50*/  SEL R3, RZ, 0x1, !P0 ;  /* 0x00000001ff037807 */ /* 0x000fc80004000000 */
[----:B------:R-:W-:-:S04]  /*0e60*/  LOP3.LUT R3, R3, 0x1, R16, 0xf8, !PT ;  /* 0x0000000103037812 */ /* 0x000fc800078ef810 */
[----:B------:R-:W-:-:S04]  /*0e70*/  LOP3.LUT R3, R3, R14, RZ, 0xc0, !PT ;  /* 0x0000000e03037212 */ /* 0x000fc800078ec0ff */
[----:B------:R-:W-:-:S04]  /*0e80*/  IADD3 R3, PT, PT, R16, R3, RZ ;  /* 0x0000000310037210 */ /* 0x000fc80007ffe0ff */
[----:B------:R-:W-:Y:S01]  /*0e90*/  LOP3.LUT R0, R3, R0, RZ, 0xfc, !PT ;  /* 0x0000000003007212 */ /* 0x000fe200078efcff */
[----:B------:R-:W-:Y:S06]  /*0ea0*/  BRA `(.L_x_19) ;  /* 0x0000000000347947 */ /* 0x000fec0003800000 */
.L_x_18:
[----:B------:R-:W-:-:S04]  /*0eb0*/  LOP3.LUT R0, R0, 0x80000000, RZ, 0xc0, !PT ;  /* 0x8000000000007812 */ /* 0x000fc800078ec0ff */
[----:B------:R-:W-:Y:S01]  /*0ec0*/  LOP3.LUT R0, R0, 0x7f800000, RZ, 0xfc, !PT ;  /* 0x7f80000000007812 */ /* 0x000fe200078efcff */
[----:B------:R-:W-:Y:S06]  /*0ed0*/  BRA `(.L_x_19) ;  /* 0x0000000000287947 */ /* 0x000fec0003800000 */
.L_x_17:
[----:B------:R-:W-:Y:S01]  /*0ee0*/  IMAD R0, R14, 0x800000, R0 ;  /* 0x008000000e007824 */ /* 0x000fe200078e0200 */
[----:B------:R-:W-:Y:S06]  /*0ef0*/  BRA `(.L_x_19) ;  /* 0x0000000000207947 */ /* 0x000fec0003800000 */
.L_x_16:
[----:B------:R-:W-:-:S04]  /*0f00*/  LOP3.LUT R0, R15, 0x80000000, R14, 0x48, !PT ;  /* 0x800000000f007812 */ /* 0x000fc800078e480e */
[----:B------:R-:W-:Y:S01]  /*0f10*/  LOP3.LUT R0, R0, 0x7f800000, RZ, 0xfc, !PT ;  /* 0x7f80000000007812 */ /* 0x000fe200078efcff */
[----:B------:R-:W-:Y:S06]  /*0f20*/  BRA `(.L_x_19) ;  /* 0x0000000000147947 */ /* 0x000fec0003800000 */
.L_x_15:
[----:B------:R-:W-:Y:S01]  /*0f30*/  LOP3.LUT R0, R15, 0x80000000, R14, 0x48, !PT ;  /* 0x800000000f007812 */ /* 0x000fe200078e480e */
[----:B------:R-:W-:Y:S06]  /*0f40*/  BRA `(.L_x_19) ;  /* 0x00000000000c7947 */ /* 0x000fec0003800000 */
.L_x_14:
[----:B------:R-:W0:Y:S01]  /*0f50*/  MUFU.RSQ R0, -QNAN ;  /* 0xffc0000000007908 */ /* 0x000e220000001400 */
[----:B------:R-:W-:Y:S05]  /*0f60*/  BRA `(.L_x_19) ;  /* 0x0000000000047947 */ /* 0x000fea0003800000 */
.L_x_13:
[----:B------:R-:W-:-:S07]  /*0f70*/  FADD.FTZ R0, R0, R3 ;  /* 0x0000000300007221 */ /* 0x000fce0000010000 */
.L_x_19:
[----:B------:R-:W-:-:S04]  /*0f80*/  IMAD.MOV.U32 R13, RZ, RZ, 0x0 ;  /* 0x00000000ff0d7424 */ /* 0x000fc800078e00ff */
[----:B0-----:R-:W-:Y:S05]  /*0f90*/  RET.REL.NODEC R12 `(_Z14edt_pass2_colsPKfPfii) ;  /* 0xfffffff00c187950 */ /* 0x001fea0003c3ffff */
.L_x_20:
[----:B------:R-:W-:-:S00]  /*0fa0*/  BRA `(.L_x_20) ;  /* 0xfffffffc00fc7947 */ /* 0x000fc0000383ffff */
[----:B------:R-:W-:-:S00]  /*0fb0*/  NOP ;  /* 0x0000000000007918 */ /* 0x000fc00000000000 */
        /* <DEDUP_REMOVED lines=12> */
.L_x_40:


//--------------------- .text._Z14edt_pass1_rowsPKfPfii --------------------------
	.section	.text._Z14edt_pass1_rowsPKfPfii,"ax",@progbits
	.align	128
        .global         _Z14edt_pass1_rowsPKfPfii
        .type           _Z14edt_pass1_rowsPKfPfii,@function
        .size           _Z14edt_pass1_rowsPKfPfii,(.L_x_41 - _Z14edt_pass1_rowsPKfPfii)
        .other          _Z14edt_pass1_rowsPKfPfii,@"STO_CUDA_ENTRY STV_DEFAULT"
_Z14edt_pass1_rowsPKfPfii:
.text._Z14edt_pass1_rowsPKfPfii:
        /* <DEDUP_REMOVED lines=18> */
.L_x_23:
[----:B------:R-:W-:-:S04]  /*0120*/  IMAD R3, R12, UR4, R7 ;  /* 0x000000040c037c24 */ /* 0x000fc8000f8e0207 */
[----:B--2---:R-:W-:-:S06]  /*0130*/  IMAD.WIDE R2, R3, 0x4, R4 ;  /* 0x0000000403027825 */ /* 0x004fcc00078e0204 */
[----:B------:R-:W2:Y:S01]  /*0140*/  LDG.E R2, desc[UR6][R2.64] ;  /* 0x0000000602027981 */ /* 0x000ea2000c1e1900 */
[----:B------:R-:W-:Y:S02]  /*0150*/  IMAD R9, R7, 0x4, R0 ;  /* 0x0000000407097824 */ /* 0x000fe400078e0200 */
[----:B-1----:R-:W-:Y:S01]  /*0160*/  IMAD.IADD R7, R8, 0x1, R7 ;  /* 0x0000000108077824 */ /* 0x002fe200078e0207 */
[----:B--2---:R-:W-:-:S04]  /*0170*/  FSETP.GEU.AND P1, PT, R2, 0.5, PT ;  /* 0x3f0000000200780b */ /* 0x004fc80003f2e000 */
[----:B------:R-:W-:Y:S02]  /*0180*/  FSEL R6, RZ, 1.00000000000000000000e+10, !P1 ;  /* 0x501502f9ff067808 */ /* 0x000fe40004800000 */
[----:B------:R-:W-:-:S03]  /*0190*/  ISETP.GE.AND P1, PT, R7, R12, PT ;  /* 0x0000000c0700720c */ /* 0x000fc60003f26270 */
[----:B------:R0:W-:Y:S10]  /*01a0*/  STS [R9], R6 ;  /* 0x0000000609007388 */ /* 0x0001f40000000800 */
[----:B0-----:R-:W-:Y:S05]  /*01b0*/  @!P1 BRA `(.L_x_23) ;  /* 0xfffffffc00d89947 */ /* 0x001fea000383ffff */
.L_x_22:
[----:B------:R-:W-:Y:S05]  /*01c0*/  BSYNC.RECONVERGENT B0 ;  /* 0x0000000000007941 */ /* 0x000fea0003800200 */
.L_x_21:
[----:B------:R-:W-:Y:S06]  /*01d0*/  BAR.SYNC.DEFER_BLOCKING 0x0 ;  /* 0x0000000000007b1d */ /* 0x000fec0000010000 */
[----:B------:R-:W-:Y:S05]  /*01e0*/  @P0 EXIT ;  /* 0x000000000000094d */ /* 0x000fea0003800000 */
[----:B------:R-:W0:Y:S01]  /*01f0*/  S2R R3, SR_CgaCtaId ;  /* 0x0000000000037919 */ /* 0x000e220000008800 */
[----:B------:R-:W-:Y:S01]  /*0200*/  MOV R2, 0x400 ;  /* 0x0000040000027802 */ /* 0x000fe20000000f00 */
[----:B------:R-:W-:Y:S01]  /*0210*/  IMAD.MOV.U32 R0, RZ, RZ, -0x2feafd07 ;  /* 0xd01502f9ff007424 */ /* 0x000fe200078e00ff */
[----:B------:R-:W-:Y:S01]  /*0220*/  ISETP.GE.AND P0, PT, R12, 0x2, PT ;  /* 0x000000020c00780c */ /* 0x000fe20003f06270 */
[----:B------:R-:W-:Y:S01]  /*0230*/  IMAD.MOV.U32 R6, RZ, RZ, 0x501502f9 ;  /* 0x501502f9ff067424 */ /* 0x000fe200078e00ff */
[----:B0-----:R-:W-:-:S05]  /*0240*/  LEA R2, R3, R2, 0x18 ;  /* 0x0000000203027211 */ /* 0x001fca00078ec0ff */
[----:B------:R-:W-:-:S04]  /*0250*/  IMAD R4, R12, 0x4, R2 ;  /* 0x000000040c047824 */ /* 0x000fc800078e0202 */
[----:B------:R-:W-:Y:S01]  /*0260*/  IMAD R5, R12, 0x4, R4 ;  /* 0x000000040c057824 */ /* 0x000fe200078e0204 */
[----:B------:R0:W-:Y:S04]  /*0270*/  STS [R4], RZ ;  /* 0x000000ff04007388 */ /* 0x0001e80000000800 */
[----:B------:R0:W-:Y:S04]  /*0280*/  STS [R5+0x4], R0 ;  /* 0x0000040005007388 */ /* 0x0001e80000000800 */
[----:B------:R0:W-:Y:S01]  /*0290*/  STS [R5+0x8], R6 ;  /* 0x0000080605007388 */ /* 0x0001e20000000800 */
[----:B------:R-:W-:Y:S05]  /*02a0*/  @!P0 BRA `(.L_x_24) ;  /* 0x0000000000b48947 */ /* 0x000fea0003800000 */
[----:B------:R-:W-:Y:S02]  /*02b0*/  HFMA2 R7, -RZ, RZ, 0, 5.9604644775390625e-08 ;  /* 0x00000001ff077431 */ /* 0x000fe400000001ff */
[----:B0-----:R-:W-:-:S07]  /*02c0*/  IMAD.MOV.U32 R6, RZ, RZ, RZ ;  /* 0x000000ffff067224 */ /* 0x001fce00078e00ff */
.L_x_27:
[C---:B------:R-:W-:Y:S02]  /*02d0*/  IMAD R0, R7.reuse, 0x4, R2 ;  /* 0x0000000407007824 */ /* 0x040fe400078e0202 */
[----:B------:R-:W-:-:S04]  /*02e0*/  IMAD R3, R7, R7, RZ ;  /* 0x0000000707037224 */ /* 0x000fc800078e02ff */
[----:B------:R-:W0:Y:S01]  /*02f0*/  LDS R0, [R0] ;  /* 0x0000000000007984 */ /* 0x000e220000000800 */
[----:B------:R-:W-:-:S05]  /*0300*/  I2FP.F32.U32 R3, R3 ;  /* 0x0000000300037245 */ /* 0x000fca0000201000 */
[----:B0-----:R-:W-:-:S07]  /*0310*/  FADD R8, R0, R3 ;  /* 0x0000000300087221 */ /* 0x001fce0000000000 */
.L_x_26:
[----:B------:R-:W-:-:S05]  /*0320*/  IMAD R10, R6, 0x4, R4 ;  /* 0x00000004060a7824 */ /* 0x000fca00078e0204 */
[----:B------:R-:W0:Y:S02]  /*0330*/  LDS R0, [R10] ;  /* 0x000000000a007984 */ /* 0x000e240000000800 */
[C---:B0-----:R-:W-:Y:S02]  /*0340*/  IMAD R9, R0.reuse, 0x4, R2 ;  /* 0x0000000400097824 */ /* 0x041fe400078e0202 */
[----:B------:R-:W-:Y:S02]  /*0350*/  IMAD.IADD R3, R7, 0x1, -R0 ;  /* 0x0000000107037824 */ /* 0x000fe400078e0a00 */
[----:B------:R-:W-:Y:S02]  /*0360*/  IMAD R0, R0, R0, RZ ;  /* 0x0000000000007224 */ /* 0x000fe400078e02ff */
[----:B------:R-:W0:Y:S01]  /*0370*/  LDS R9, [R9] ;  /* 0x0000000009097984 */ /* 0x000e220000000800 */
[----:B------:R-:W-:Y:S02]  /*0380*/  I2FP.F32.S32 R3, R3 ;  /* 0x0000000300037245 */ /* 0x000fe40000201400 */
        /* <DEDUP_REMOVED lines=14> */
[----:B------:R-:W-:Y:S05]  /*0470*/  CALL.REL.NOINC `($__internal_2_$__cuda_sm3x_div_rn_noftz_f32_slowpath) ;  /* 0x0000000000b87944 */ /* 0x000fea0003c00000 */
[----:B------:R-:W-:-:S07]  /*0480*/  IMAD.MOV.U32 R11, RZ, RZ, R0 ;  /* 0x000000ffff0b7224 */ /* 0x000fce00078e0000 */
.L_x_25:
[C---:B------:R-:W-:Y:S02]  /*0490*/  LEA R14, R6.reuse, R5, 0x2 ;  /* 0x00000005060e7211 */ /* 0x040fe400078e10ff */
[C---:B------:R-:W-:Y:S01]  /*04a0*/  ISETP.NE.AND P1, PT, R6.reuse, RZ, PT ;  /* 0x000000ff0600720c */ /* 0x040fe20003f25270 */
[----:B------:R-:W-:Y:S02]  /*04b0*/  VIADD R6, R6, 0xffffffff ;  /* 0xffffffff06067836 */ /* 0x000fe40000000000 */
        /* <DEDUP_REMOVED lines=12> */
.L_x_24:
[----:B------:R-:W-:-:S13]  /*0580*/  ISETP.GE.AND P0, PT, R12, 0x1, PT ;  /* 0x000000010c00780c */ /* 0x000fda0003f06270 */
[----:B------:R-:W-:Y:S05]  /*0590*/  @!P0 EXIT ;  /* 0x000000000000894d */ /* 0x000fea0003800000 */
[----:B0-----:R-:W-:Y:S02]  /*05a0*/  IMAD.MOV.U32 R0, RZ, RZ, RZ ;  /* 0x000000ffff007224 */ /* 0x001fe400078e00ff */
[----:B------:R-:W-:-:S07]  /*05b0*/  IMAD.MOV.U32 R8, RZ, RZ, RZ ;  /* 0x000000ffff087224 */ /* 0x000fce00078e00ff */
.L_x_29:
[----:B0-----:R-:W-:-:S07]  /*05c0*/  I2FP.F32.U32 R10, R0 ;  /* 0x00000000000a7245 */ /* 0x001fce0000201000 */
.L_x_28:
[----:B------:R-:W-:Y:S01]  /*05d0*/  LEA R6, R8, R5, 0x2 ;  /* 0x0000000508067211 */ /* 0x000fe200078e10ff */
[----:B------:R-:W-:-:S04]  /*05e0*/  IMAD.MOV.U32 R13, RZ, RZ, R8 ;  /* 0x000000ffff0d7224 */ /* 0x000fc800078e0008 */
[----:B------:R-:W0:Y:S02]  /*05f0*/  LDS R3, [R6+0x8] ;  /* 0x0000080006037984 */ /* 0x000e240000000800 */
[----:B0-----:R-:W-:Y:S01]  /*0600*/  FSETP.GEU.AND P0, PT, R3, R10, PT ;  /* 0x0000000a0300720b */ /* 0x001fe20003f0e000 */
[----:B------:R-:W-:-:S04]  /*0610*/  VIADD R3, R8, 0x1 ;  /* 0x0000000108037836 */ /* 0x000fc80000000000 */
[----:B------:R-:W-:-:S08]  /*0620*/  IMAD.MOV.U32 R8, RZ, RZ, R3 ;  /* 0x000000ffff087224 */ /* 0x000fd000078e0003 */
[----:B------:R-:W-:Y:S05]  /*0630*/  @!P0 BRA `(.L_x_28) ;  /* 0xfffffffc00e48947 */ /* 0x000fea000383ffff */
[----:B------:R-:W-:Y:S01]  /*0640*/  IMAD R3, R13, 0x4, R4 ;  /* 0x000000040d037824 */ /* 0x000fe200078e0204 */
[----:B------:R-:W0:Y:S05]  /*0650*/  LDC R15, c[0x0][0x394] ;  /* 0x0000e500ff0f7b82 */ /* 0x000e2a0000000800 */
[----:B------:R-:W1:Y:S03]  /*0660*/  LDS R3, [R3] ;  /* 0x0000000003037984 */ /* 0x000e660000000800 */
[----:B------:R-:W2:Y:S01]  /*0670*/  LDC.64 R6, c[0x0][0x388] ;  /* 0x0000e200ff067b82 */ /* 0x000ea20000000a00 */
[----:B0-----:R-:W-:-:S04]  /*0680*/  IMAD R11, R15, UR4, R0 ;  /* 0x000000040f0b7c24 */ /* 0x001fc8000f8e0200 */
[----:B--2---:R-:W-:-:S04]  /*0690*/  IMAD.WIDE.U32 R6, R11, 0x4, R6 ;  /* 0x000000040b067825 */ /* 0x004fc800078e0006 */
[----:B-1----:R-:W-:Y:S02]  /*06a0*/  IMAD R9, R3, 0x4, R2 ;  /* 0x0000000403097824 */ /* 0x002fe400078e0202 */
[C---:B------:R-:W-:Y:S01]  /*06b0*/  IMAD.IADD R8, R0.reuse, 0x1, -R3 ;  /* 0x0000000100087824 */ /* 0x040fe200078e0a03 */
[----:B------:R-:W-:-:S03]  /*06c0*/  IADD3 R0, PT, PT, R0, 0x1, RZ ;  /* 0x0000000100007810 */ /* 0x000fc60007ffe0ff */
[----:B------:R-:W0:Y:S01]  /*06d0*/  LDS R9, [R9] ;  /* 0x0000000009097984 */ /* 0x000e220000000800 */
[----:B------:R-:W-:Y:S01]  /*06e0*/  IMAD R8, R8, R8, RZ ;  /* 0x0000000808087224 */ /* 0x000fe200078e02ff */
[----:B------:R-:W-:-:S04]  /*06f0*/  ISETP.NE.AND P0, PT, R0, R15, PT ;  /* 0x0000000f0000720c */ /* 0x000fc80003f05270 */
[----:B------:R-:W-:-:S05]  /*0700*/  I2FP.F32.U32 R8, R8 ;  /* 0x0000000800087245 */ /* 0x000fca0000201000 */
[----:B0-----:R-:W-:Y:S01]  /*0710*/  FADD R11, R8, R9 ;  /* 0x00000009080b7221 */ /* 0x001fe20000000000 */
[----:B------:R-:W-:-:S04]  /*0720*/  IMAD.MOV.U32 R8, RZ, RZ, R13 ;  /* 0x000000ffff087224 */ /* 0x000fc800078e000d */
[----:B------:R0:W-:Y:S01]  /*0730*/  STG.E desc[UR6][R6.64], R11 ;  /* 0x0000000b06007986 */ /* 0x0001e2000c101906 */
[----:B------:R-:W-:Y:S05]  /*0740*/  @P0 BRA `(.L_x_29) ;  /* 0xfffffffc009c0947 */ /* 0x000fea000383ffff */
[----:B------:R-:W-:Y:S05]  /*0750*/  EXIT ;  /* 0x000000000000794d */ /* 0x000fea0003800000 */
        .weak           $__internal_2_$__cuda_sm3x_div_rn_noftz_f32_slowpath
        .type           $__internal_2_$__cuda_sm3x_div_rn_noftz_f32_slowpath,@function
        .size           $__internal_2_$__cuda_sm3x_div_rn_noftz_f32_slowpath,(.L_x_41 - $__internal_2_$__cuda_sm3x_div_rn_noftz_f32_slowpath)
$__internal_2_$__cuda_sm3x_div_rn_noftz_f32_slowpath:
[--C-:B------:R-:W-:Y:S01]  /*0760*/  SHF.R.U32.HI R13, RZ, 0x17, R3.reuse ;  /* 0x00000017ff0d7819 */ /* 0x100fe20000011603 */
[--C-:B------:R-:W-:Y:S01]  /*0770*/  IMAD.MOV.U32 R14, RZ, RZ, R0.reuse ;  /* 0x000000ffff0e7224 */ /* 0x100fe200078e0000 */
[----:B------:R-:W-:Y:S01]  /*0780*/  SHF.R.U32.HI R11, RZ, 0x17, R0 ;  /* 0x00000017ff0b7819 */ /* 0x000fe20000011600 */
[----:B------:R-:W-:Y:S01]  /*0790*/  IMAD.MOV.U32 R15, RZ, RZ, R3 ;  /* 0x000000ffff0f7224 */ /* 0x000fe200078e0003 */
[----:B------:R-:W-:Y:S02]  /*07a0*/  LOP3.LUT R13, R13, 0xff, RZ, 0xc0, !PT ;  /* 0x000000ff0d0d7812 */ /* 0x000fe400078ec0ff */
[----:B------:R-:W-:-:S03]  /*07b0*/  LOP3.LUT R18, R11, 0xff, RZ, 0xc0, !PT ;  /* 0x000000ff0b127812 */ /* 0x000fc600078ec0ff */
        /* <DEDUP_REMOVED lines=24> */
[----:B------:R-:W-:Y:S01]  /*0940*/  @P0 MOV R11, RZ ;  /* 0x000000ff000b0202 */ /* 0x000fe20000000f00 */
[----:B------:R-:W-:Y:S02]  /*0950*/  @!P0 IMAD.MOV.U32 R11, RZ, RZ, -0x40 ;  /* 0xffffffc0ff0b8424 */ /* 0x000fe400078e00ff */
[----:B------:R-:W-:Y:S01]  /*0960*/  @!P0 FFMA R14, R0, 1.84467440737095516160e+19, RZ ;  /* 0x5f800000000e8823 */ /* 0x000fe200000000ff */
[----:B------:R-:W-:Y:S01]  /*0970*/  @!P1 FFMA R15, R3, 1.84467440737095516160e+19, RZ ;  /* 0x5f800000030f9823 */ /* 0x000fe200000000ff */
[----:B------:R-:W-:-:S07]  /*0980*/  @!P1 VIADD R11, R11, 0x40 ;  /* 0x000000400b0b9836 */ /* 0x000fce0000000000 */
.L_x_30:
        /* <DEDUP_REMOVED lines=16> */
[----:B------:R-:W-:-:S05]  /*0a90*/  LOP3.LUT R3, R3, 0xff, RZ, 0xc0, !PT ;  /* 0x000000ff03037812 */ /* 0x000fca00078ec0ff */
[----:B------:R-:W-:-:S05]  /*0aa0*/  IMAD.IADD R13, R3, 0x1, R14 ;  /* 0x00000001030d7824 */ /* 0x000fca00078e020e */
[----:B------:R-:W-:-:S04]  /*0ab0*/  IADD3 R3, PT, PT, R13, -0x1, RZ ;  /* 0xffffffff0d037810 */ /* 0x000fc80007ffe0ff */
        /* <DEDUP_REMOVED lines=27> */
[----:B------:R-:W-:-:S05]  /*0c70*/  LOP3.LUT R3, R3, R14, RZ, 0xc0, !PT ;  /* 0x0000000e03037212 */ /* 0x000fca00078ec0ff */
[----:B------:R-:W-:-:S05]  /*0c80*/  IMAD.IADD R3, R16, 0x1, R3 ;  /* 0x0000000110037824 */ /* 0x000fca00078e0203 */
[----:B------:R-:W-:Y:S01]  /*0c90*/  LOP3.LUT R0, R3, R0, RZ, 0xfc, !PT ;  /* 0x0000000003007212 */ /* 0x000fe200078efcff */
[----:B------:R-:W-:Y:S06]  /*0ca0*/  BRA `(.L_x_37) ;  /* 0x0000000000347947 */ /* 0x000fec0003800000 */
.L_x_36:
[----:B------:R-:W-:-:S04]  /*0cb0*/  LOP3.LUT R0, R0, 0x80000000, RZ, 0xc0, !PT ;  /* 0x8000000000007812 */ /* 0x000fc800078ec0ff */
[----:B------:R-:W-:Y:S01]  /*0cc0*/  LOP3.LUT R0, R0, 0x7f800000, RZ, 0xfc, !PT ;  /* 0x7f80000000007812 */ /* 0x000fe200078efcff */
[----:B------:R-:W-:Y:S06]  /*0cd0*/  BRA `(.L_x_37) ;  /* 0x0000000000287947 */ /* 0x000fec0003800000 */
.L_x_35:
[----:B------:R-:W-:Y:S01]  /*0ce0*/  IMAD R0, R14, 0x800000, R0 ;  /* 0x008000000e007824 */ /* 0x000fe200078e0200 */
[----:B------:R-:W-:Y:S06]  /*0cf0*/  BRA `(.L_x_37) ;  /* 0x0000000000207947 */ /* 0x000fec0003800000 */
.L_x_34:
[----:B------:R-:W-:-:S04]  /*0d00*/  LOP3.LUT R0, R15, 0x80000000, R14, 0x48, !PT ;  /* 0x800000000f007812 */ /* 0x000fc800078e480e */
[----:B------:R-:W-:Y:S01]  /*0d10*/  LOP3.LUT R0, R0, 0x7f800000, RZ, 0xfc, !PT ;  /* 0x7f80000000007812 */ /* 0x000fe200078efcff */
[----:B------:R-:W-:Y:S06]  /*0d20*/  BRA `(.L_x_37) ;  /* 0x0000000000147947 */ /* 0x000fec0003800000 */
.L_x_33:
[----:B------:R-:W-:Y:S01]  /*0d30*/  LOP3.LUT R0, R15, 0x80000000, R14, 0x48, !PT ;  /* 0x800000000f007812 */ /* 0x000fe200078e480e */
[----:B------:R-:W-:Y:S06]  /*0d40*/  BRA `(.L_x_37) ;  /* 0x00000000000c7947 */ /* 0x000fec0003800000 */
.L_x_32:
[----:B------:R-:W0:Y:S01]  /*0d50*/  MUFU.RSQ R0, -QNAN ;  /* 0xffc0000000007908 */ /* 0x000e220000001400 */
[----:B------:R-:W-:Y:S05]  /*0d60*/  BRA `(.L_x_37) ;  /* 0x0000000000047947 */ /* 0x000fea0003800000 */
.L_x_31:
[----:B------:R-:W-:-:S07]  /*0d70*/  FADD.FTZ R0, R0, R3 ;  /* 0x0000000300007221 */ /* 0x000fce0000010000 */
.L_x_37:
[----:B------:R-:W-:-:S04]  /*0d80*/  IMAD.MOV.U32 R13, RZ, RZ, 0x0 ;  /* 0x00000000ff0d7424 */ /* 0x000fc800078e00ff */
[----:B0-----:R-:W-:Y:S05]  /*0d90*/  RET.REL.NODEC R12 `(_Z14edt_pass1_rowsPKfPfii) ;  /* 0xfffffff00c987950 */ /* 0x001fea0003c3ffff */
.L_x_38:
        /* <DEDUP_REMOVED lines=14> */
.L_x_41:


//--------------------- .nv.shared._Z14edt_pass2_colsPKfPfii --------------------------
	.section	.nv.shared._Z14edt_pass2_colsPKfPfii,"aw",@nobits
	.sectionflags	@""
	.align	16
	.zero		1024


//--------------------- .nv.shared.reserved.0     --------------------------
	.section	.nv.shared.reserved.0,"aw",@nobits
	.weak		__nv_reservedSMEM_offset_0_alias
	.size		__nv_reservedSMEM_offset_0_alias, 0, 64
	.other		__nv_reservedSMEM_offset_0_alias,@"STO_CUDA_RESERVED_SHARED STV_DEFAULT"
__nv_reservedSMEM_offset_0_alias:
	.zero		0
	.zero		64


//--------------------- .nv.shared._Z14edt_pass1_rowsPKfPfii --------------------------
	.section	.nv.shared._Z14edt_pass1_rowsPKfPfii,"aw",@nobits
	.sectionflags	@""
	.align	16
	.zero		1024


//--------------------- .nv.constant0._Z14edt_pass2_colsPKfPfii --------------------------
	.section	.nv.constant0._Z14edt_pass2_colsPKfPfii,"a",@progbits
	.sectionflags	@""
	.align	4
.nv.constant0._Z14edt_pass2_colsPKfPfii:
	.zero		920


//--------------------- .nv.constant0._Z14edt_pass1_rowsPKfPfii --------------------------
	.section	.nv.constant0._Z14edt_pass1_rowsPKfPfii,"a",@progbits
	.sectionflags	@""
	.align	4
.nv.constant0._Z14edt_pass1_rowsPKfPfii:
	.zero		920


//--------------------- SYMBOLS --------------------------

	.type		.nv.reservedSmem.offset0,@object
	.size		.nv.reservedSmem.offset0,0x4
	.type		.nv.reservedSmem.cap,@object
	.size		.nv.reservedSmem.cap,0x4
